//
// Generated by NVIDIA NVVM Compiler
//
// Compiler Build ID: CL-36424714
// Cuda compilation tools, release 13.0, V13.0.88
// Based on NVVM 20.0.0
//

.version 9.0
.target sm_100
.address_size 64

	// .globl	_Z2k1Pii
.extern .func  (.param .b32 func_retval0) vprintf
(
	.param .b64 vprintf_param_0,
	.param .b64 vprintf_param_1
)
;
.global .align 1 .b8 $str[11] = {120, 45, 37, 100, 32, 121, 45, 37, 100, 10};

.visible .entry _Z2k1Pii(
	.param .u64 .ptr .align 1 _Z2k1Pii_param_0,
	.param .u32 _Z2k1Pii_param_1
)
{
	.reg .pred 	%p<7>;
	.reg .b32 	%r<38>;
	.reg .b64 	%rd<7>;

	ld.param.u64 	%rd1, [_Z2k1Pii_param_0];
	ld.param.u32 	%r17, [_Z2k1Pii_param_1];
	mov.u32 	%r1, %tid.x;
	setp.lt.s32 	%p1, %r17, 2;
	mov.b32 	%r37, 1;
	@%p1 bra 	$L__BB0_7;
	add.s32 	%r2, %r17, -1;
	add.s32 	%r21, %r17, -2;
	and.b32  	%r3, %r2, 3;
	setp.lt.u32 	%p2, %r21, 3;
	mov.b32 	%r37, 1;
	@%p2 bra 	$L__BB0_4;
	and.b32  	%r23, %r2, -4;
	neg.s32 	%r31, %r23;
	mov.b32 	%r37, 1;
$L__BB0_3:
	shl.b32 	%r37, %r37, 4;
	add.s32 	%r31, %r31, 4;
	setp.ne.s32 	%p3, %r31, 0;
	@%p3 bra 	$L__BB0_3;
$L__BB0_4:
	setp.eq.s32 	%p4, %r3, 0;
	@%p4 bra 	$L__BB0_7;
	neg.s32 	%r35, %r3;
$L__BB0_6:
	.pragma "nounroll";
	shl.b32 	%r37, %r37, 1;
	add.s32 	%r35, %r35, 1;
	setp.ne.s32 	%p5, %r35, 0;
	@%p5 bra 	$L__BB0_6;
$L__BB0_7:
	setp.lt.u32 	%p6, %r1, %r37;
	@%p6 bra 	$L__BB0_9;
	cvta.to.global.u64 	%rd2, %rd1;
	mov.u32 	%r24, %ctaid.x;
	shl.b32 	%r25, %r24, 5;
	add.s32 	%r26, %r25, %r1;
	sub.s32 	%r27, %r26, %r37;
	mul.wide.s32 	%rd3, %r27, 4;
	add.s64 	%rd4, %rd2, %rd3;
	ld.global.u32 	%r28, [%rd4];
	mul.wide.s32 	%rd5, %r37, 4;
	add.s64 	%rd6, %rd4, %rd5;
	ld.global.u32 	%r29, [%rd6];
	add.s32 	%r30, %r29, %r28;
	st.global.u32 	[%rd6], %r30;
$L__BB0_9:
	ret;

}
	// .globl	_Z2k2PiS_
.visible .entry _Z2k2PiS_(
	.param .u64 .ptr .align 1 _Z2k2PiS__param_0,
	.param .u64 .ptr .align 1 _Z2k2PiS__param_1
)
{
	.reg .b32 	%r<4>;
	.reg .b64 	%rd<9>;

	ld.param.u64 	%rd1, [_Z2k2PiS__param_0];
	ld.param.u64 	%rd2, [_Z2k2PiS__param_1];
	cvta.to.global.u64 	%rd3, %rd1;
	cvta.to.global.u64 	%rd4, %rd2;
	mov.u32 	%r1, %tid.x;
	shl.b32 	%r2, %r1, 5;
	mul.wide.u32 	%rd5, %r2, 4;
	add.s64 	%rd6, %rd4, %rd5;
	ld.global.u32 	%r3, [%rd6+124];
	mul.wide.u32 	%rd7, %r1, 4;
	add.s64 	%rd8, %rd3, %rd7;
	st.global.u32 	[%rd8], %r3;
	ret;

}
	// .globl	_Z2k3Pii
.visible .entry _Z2k3Pii(
	.param .u64 .ptr .align 1 _Z2k3Pii_param_0,
	.param .u32 _Z2k3Pii_param_1
)
{
	.reg .pred 	%p<12>;
	.reg .b32 	%r<61>;
	.reg .b64 	%rd<7>;

	ld.param.u64 	%rd1, [_Z2k3Pii_param_0];
	ld.param.u32 	%r31, [_Z2k3Pii_param_1];
	mov.u32 	%r1, %tid.x;
	setp.lt.s32 	%p1, %r31, 1;
	mov.b32 	%r53, 1;
	@%p1 bra 	$L__BB2_7;
	and.b32  	%r2, %r31, 3;
	setp.lt.u32 	%p2, %r31, 4;
	mov.b32 	%r53, 1;
	@%p2 bra 	$L__BB2_4;
	and.b32  	%r36, %r31, 2147483644;
	neg.s32 	%r47, %r36;
	mov.b32 	%r53, 1;
$L__BB2_3:
	shl.b32 	%r53, %r53, 4;
	add.s32 	%r47, %r47, 4;
	setp.ne.s32 	%p3, %r47, 0;
	@%p3 bra 	$L__BB2_3;
$L__BB2_4:
	setp.eq.s32 	%p4, %r2, 0;
	@%p4 bra 	$L__BB2_7;
	neg.s32 	%r51, %r2;
$L__BB2_6:
	.pragma "nounroll";
	shl.b32 	%r53, %r53, 1;
	add.s32 	%r51, %r51, 1;
	setp.ne.s32 	%p5, %r51, 0;
	@%p5 bra 	$L__BB2_6;
$L__BB2_7:
	setp.lt.u32 	%p6, %r1, %r53;
	@%p6 bra 	$L__BB2_16;
	setp.lt.s32 	%p7, %r31, 2;
	mov.b32 	%r60, 1;
	@%p7 bra 	$L__BB2_15;
	add.s32 	%r16, %r31, -1;
	add.s32 	%r40, %r31, -2;
	and.b32  	%r17, %r16, 3;
	setp.lt.u32 	%p8, %r40, 3;
	mov.b32 	%r60, 1;
	@%p8 bra 	$L__BB2_12;
	and.b32  	%r42, %r16, -4;
	neg.s32 	%r54, %r42;
	mov.b32 	%r60, 1;
$L__BB2_11:
	shl.b32 	%r60, %r60, 4;
	add.s32 	%r54, %r54, 4;
	setp.ne.s32 	%p9, %r54, 0;
	@%p9 bra 	$L__BB2_11;
$L__BB2_12:
	setp.eq.s32 	%p10, %r17, 0;
	@%p10 bra 	$L__BB2_15;
	neg.s32 	%r58, %r17;
$L__BB2_14:
	.pragma "nounroll";
	shl.b32 	%r60, %r60, 1;
	add.s32 	%r58, %r58, 1;
	setp.ne.s32 	%p11, %r58, 0;
	@%p11 bra 	$L__BB2_14;
$L__BB2_15:
	cvta.to.global.u64 	%rd2, %rd1;
	sub.s32 	%r43, %r1, %r60;
	mul.wide.u32 	%rd3, %r43, 4;
	add.s64 	%rd4, %rd2, %rd3;
	ld.global.u32 	%r44, [%rd4];
	mul.wide.u32 	%rd5, %r1, 4;
	add.s64 	%rd6, %rd2, %rd5;
	ld.global.u32 	%r45, [%rd6];
	add.s32 	%r46, %r45, %r44;
	st.global.u32 	[%rd6], %r46;
$L__BB2_16:
	ret;

}
	// .globl	_Z2k4PiS_
.visible .entry _Z2k4PiS_(
	.param .u64 .ptr .align 1 _Z2k4PiS__param_0,
	.param .u64 .ptr .align 1 _Z2k4PiS__param_1
)
{
	.reg .pred 	%p<2>;
	.reg .b32 	%r<9>;
	.reg .b64 	%rd<9>;

	ld.param.u64 	%rd1, [_Z2k4PiS__param_0];
	ld.param.u64 	%rd2, [_Z2k4PiS__param_1];
	mov.u32 	%r1, %ctaid.x;
	setp.eq.s32 	%p1, %r1, 0;
	@%p1 bra 	$L__BB3_2;
	cvta.to.global.u64 	%rd3, %rd1;
	cvta.to.global.u64 	%rd4, %rd2;
	shl.b32 	%r2, %r1, 5;
	mov.u32 	%r3, %tid.x;
	add.s32 	%r4, %r2, %r3;
	add.s32 	%r5, %r1, -1;
	mul.wide.u32 	%rd5, %r5, 4;
	add.s64 	%rd6, %rd3, %rd5;
	ld.global.u32 	%r6, [%rd6];
	mul.wide.s32 	%rd7, %r4, 4;
	add.s64 	%rd8, %rd4, %rd7;
	ld.global.u32 	%r7, [%rd8];
	add.s32 	%r8, %r7, %r6;
	st.global.u32 	[%rd8], %r8;
$L__BB3_2:
	ret;

}
	// .globl	_Z2k5PiS_
.visible .entry _Z2k5PiS_(
	.param .u64 .ptr .align 1 _Z2k5PiS__param_0,
	.param .u64 .ptr .align 1 _Z2k5PiS__param_1
)
{
	.reg .pred 	%p<2>;
	.reg .b32 	%r<4>;
	.reg .b64 	%rd<9>;

	ld.param.u64 	%rd1, [_Z2k5PiS__param_0];
	ld.param.u64 	%rd2, [_Z2k5PiS__param_1];
	mov.u32 	%r1, %tid.x;
	setp.eq.s32 	%p1, %r1, 0;
	@%p1 bra 	$L__BB4_2;
	cvta.to.global.u64 	%rd3, %rd1;
	cvta.to.global.u64 	%rd4, %rd2;
	mul.wide.u32 	%rd5, %r1, 4;
	add.s64 	%rd6, %rd3, %rd5;
	ld.global.u32 	%r2, [%rd6];
	shl.b32 	%r3, %r1, 5;
	mul.wide.u32 	%rd7, %r3, 4;
	add.s64 	%rd8, %rd4, %rd7;
	st.global.u32 	[%rd8+124], %r2;
$L__BB4_2:
	ret;

}
	// .globl	_Z1qiPiS_S_S_S_ii
.visible .entry _Z1qiPiS_S_S_S_ii(
	.param .u32 _Z1qiPiS_S_S_S_ii_param_0,
	.param .u64 .ptr .align 1 _Z1qiPiS_S_S_S_ii_param_1,
	.param .u64 .ptr .align 1 _Z1qiPiS_S_S_S_ii_param_2,
	.param .u64 .ptr .align 1 _Z1qiPiS_S_S_S_ii_param_3,
	.param .u64 .ptr .align 1 _Z1qiPiS_S_S_S_ii_param_4,
	.param .u64 .ptr .align 1 _Z1qiPiS_S_S_S_ii_param_5,
	.param .u32 _Z1qiPiS_S_S_S_ii_param_6,
	.param .u32 _Z1qiPiS_S_S_S_ii_param_7
)
{
	.local .align 8 .b8 	__local_depot5[8];
	.reg .b64 	%SP;
	.reg .b64 	%SPL;
	.reg .pred 	%p<2>;
	.reg .b32 	%r<25>;
	.reg .b64 	%rd<27>;

	mov.u64 	%SPL, __local_depot5;
	cvta.local.u64 	%SP, %SPL;
	ld.param.u32 	%r2, [_Z1qiPiS_S_S_S_ii_param_0];
	ld.param.u64 	%rd3, [_Z1qiPiS_S_S_S_ii_param_1];
	ld.param.u64 	%rd6, [_Z1qiPiS_S_S_S_ii_param_2];
	ld.param.u64 	%rd4, [_Z1qiPiS_S_S_S_ii_param_3];
	ld.param.u64 	%rd7, [_Z1qiPiS_S_S_S_ii_param_4];
	ld.param.u64 	%rd5, [_Z1qiPiS_S_S_S_ii_param_5];
	ld.param.u32 	%r3, [_Z1qiPiS_S_S_S_ii_param_6];
	cvta.to.global.u64 	%rd1, %rd7;
	cvta.to.global.u64 	%rd2, %rd6;
	mov.u32 	%r1, %tid.x;
	setp.ne.s32 	%p1, %r1, 0;
	@%p1 bra 	$L__BB5_2;
	ld.global.u32 	%r24, [%rd2];
	st.global.u32 	[%rd1], %r24;
	bra.uni 	$L__BB5_3;
$L__BB5_2:
	add.u64 	%rd8, %SP, 0;
	add.u64 	%rd9, %SPL, 0;
	cvta.to.global.u64 	%rd10, %rd3;
	cvta.to.global.u64 	%rd11, %rd4;
	cvta.to.global.u64 	%rd12, %rd5;
	add.s32 	%r4, %r2, -1;
	mad.lo.s32 	%r5, %r3, %r4, %r1;
	mul.wide.s32 	%rd13, %r5, 4;
	add.s64 	%rd14, %rd10, %rd13;
	ld.global.u32 	%r6, [%rd14];
	add.s32 	%r7, %r1, -1;
	ld.global.u32 	%r8, [%rd14+-4];
	min.s32 	%r9, %r6, %r8;
	mul.wide.s32 	%rd15, %r2, 4;
	add.s64 	%rd16, %rd11, %rd15;
	ld.global.u32 	%r10, [%rd16];
	mul.wide.u32 	%rd17, %r1, 4;
	add.s64 	%rd18, %rd2, %rd17;
	ld.global.u32 	%r11, [%rd18];
	sub.s32 	%r12, %r10, %r11;
	abs.s32 	%r13, %r12;
	add.s64 	%rd19, %rd12, %rd17;
	ld.global.u32 	%r14, [%rd19];
	sub.s32 	%r15, %r9, %r14;
	add.s32 	%r16, %r15, %r13;
	mul.wide.u32 	%rd20, %r7, 4;
	add.s64 	%rd21, %rd1, %rd20;
	ld.global.u32 	%r17, [%rd21];
	min.s32 	%r18, %r16, %r17;
	add.s64 	%rd22, %rd1, %rd17;
	st.global.u32 	[%rd22], %r18;
	st.local.v2.u32 	[%rd9], {%r18, %r16};
	mov.u64 	%rd23, $str;
	cvta.global.u64 	%rd24, %rd23;
	{ // callseq 0, 0
	.param .b64 param0;
	st.param.b64 	[param0], %rd24;
	.param .b64 param1;
	st.param.b64 	[param1], %rd8;
	.param .b32 retval0;
	call.uni (retval0), 
	vprintf, 
	(
	param0, 
	param1
	);
	ld.param.b32 	%r19, [retval0];
	} // callseq 0
	ld.global.u32 	%r21, [%rd22];
	ld.global.u32 	%r22, [%rd19];
	add.s32 	%r23, %r22, %r21;
	mul.wide.s32 	%rd25, %r3, 4;
	add.s64 	%rd26, %rd14, %rd25;
	st.global.u32 	[%rd26], %r23;
$L__BB5_3:
	ret;

}


// ===== COMPILED SASS (sm_100) =====

	.target	sm_100

	.elftype	@"ET_EXEC"


//--------------------- .note.nv.tkinfo           --------------------------
	.section	.note.nv.tkinfo,"",@"SHT_NOTE"
	.sectionflags	@"SHF_NOTE_NV_TKINFO"
	.tkinfo
        /*0018*/ 	.word	0x00000002
        /*0030*/ 	.string	""
        /*0030*/ 	.string	"ptxas"
        /*0030*/ 	.string	"Cuda compilation tools, release 13.0, V13.0.88"
        /*0030*/ 	.string	"Build cuda_13.0.r13.0/compiler.36424714_0"
        /*0030*/ 	.string	"-arch sm_100 -m 64 "



//--------------------- .note.nv.cuinfo           --------------------------
	.section	.note.nv.cuinfo,"",@"SHT_NOTE"
	.sectionflags	@"SHF_NOTE_NV_CUINFO"
        /*0018*/ 	.short	0x0002
        /*001a*/ 	.short	0x0064
        /*001c*/ 	.short	0x0082
	.zero		2


//--------------------- .nv.info                  --------------------------
	.section	.nv.info,"",@"SHT_CUDA_INFO"
	.align	4


	//----- nvinfo : EIATTR_REGCOUNT
	.align		4
        /*0000*/ 	.byte	0x04, 0x2f
        /*0002*/ 	.short	(.L_2 - .L_1)
	.align		4
.L_1:
        /*0004*/ 	.word	index@(_Z2k1Pii)
        /*0008*/ 	.word	0x0000000a


	//----- nvinfo : EIATTR_FRAME_SIZE
	.align		4
.L_2:
        /*000c*/ 	.byte	0x04, 0x11
        /*000e*/ 	.short	(.L_4 - .L_3)
	.align		4
.L_3:
        /*0010*/ 	.word	index@(_Z2k1Pii)
        /*0014*/ 	.word	0x00000000


	//----- nvinfo : EIATTR_REGCOUNT
	.align		4
.L_4:
        /*0018*/ 	.byte	0x04, 0x2f
        /*001a*/ 	.short	(.L_6 - .L_5)
	.align		4
.L_5:
        /*001c*/ 	.word	index@(_Z2k2PiS_)
        /*0020*/ 	.word	0x0000000a


	//----- nvinfo : EIATTR_FRAME_SIZE
	.align		4
.L_6:
        /*0024*/ 	.byte	0x04, 0x11
        /*0026*/ 	.short	(.L_8 - .L_7)
	.align		4
.L_7:
        /*0028*/ 	.word	index@(_Z2k2PiS_)
        /*002c*/ 	.word	0x00000000


	//----- nvinfo : EIATTR_REGCOUNT
	.align		4
.L_8:
        /*0030*/ 	.byte	0x04, 0x2f
        /*0032*/ 	.short	(.L_10 - .L_9)
	.align		4
.L_9:
        /*0034*/ 	.word	index@(_Z2k3Pii)
        /*0038*/ 	.word	0x0000000a


	//----- nvinfo : EIATTR_FRAME_SIZE
	.align		4
.L_10:
        /*003c*/ 	.byte	0x04, 0x11
        /*003e*/ 	.short	(.L_12 - .L_11)
	.align		4
.L_11:
        /*0040*/ 	.word	index@(_Z2k3Pii)
        /*0044*/ 	.word	0x00000000


	//----- nvinfo : EIATTR_REGCOUNT
	.align		4
.L_12:
        /*0048*/ 	.byte	0x04, 0x2f
        /*004a*/ 	.short	(.L_14 - .L_13)
	.align		4
.L_13:
        /*004c*/ 	.word	index@(_Z2k4PiS_)
        /*0050*/ 	.word	0x0000000c


	//----- nvinfo : EIATTR_FRAME_SIZE
	.align		4
.L_14:
        /*0054*/ 	.byte	0x04, 0x11
        /*0056*/ 	.short	(.L_16 - .L_15)
	.align		4
.L_15:
        /*0058*/ 	.word	index@(_Z2k4PiS_)
        /*005c*/ 	.word	0x00000000


	//----- nvinfo : EIATTR_REGCOUNT
	.align		4
.L_16:
        /*0060*/ 	.byte	0x04, 0x2f
        /*0062*/ 	.short	(.L_18 - .L_17)
	.align		4
.L_17:
        /*0064*/ 	.word	index@(_Z2k5PiS_)
        /*0068*/ 	.word	0x0000000a


	//----- nvinfo : EIATTR_FRAME_SIZE
	.align		4
.L_18:
        /*006c*/ 	.byte	0x04, 0x11
        /*006e*/ 	.short	(.L_20 - .L_19)
	.align		4
.L_19:
        /*0070*/ 	.word	index@(_Z2k5PiS_)
        /*0074*/ 	.word	0x00000000


	//----- nvinfo : EIATTR_REGCOUNT
	.align		4
.L_20:
        /*0078*/ 	.byte	0x04, 0x2f
        /*007a*/ 	.short	(.L_22 - .L_21)
	.align		4
.L_21:
        /*007c*/ 	.word	index@(_Z1qiPiS_S_S_S_ii)
        /*0080*/ 	.word	0x0000001a


	//----- nvinfo : EIATTR_FRAME_SIZE
	.align		4
.L_22:
        /*0084*/ 	.byte	0x04, 0x11
        /*0086*/ 	.short	(.L_24 - .L_23)
	.align		4
.L_23:
        /*0088*/ 	.word	index@(_Z1qiPiS_S_S_S_ii)
        /*008c*/ 	.word	0x00000008


	//----- nvinfo : EIATTR_MIN_STACK_SIZE
	.align		4
.L_24:
        /*0090*/ 	.byte	0x04, 0x12
        /*0092*/ 	.short	(.L_26 - .L_25)
	.align		4
.L_25:
        /*0094*/ 	.word	index@(_Z1qiPiS_S_S_S_ii)
        /*0098*/ 	.word	0x00000008


	//----- nvinfo : EIATTR_MIN_STACK_SIZE
	.align		4
.L_26:
        /*009c*/ 	.byte	0x04, 0x12
        /*009e*/ 	.short	(.L_28 - .L_27)
	.align		4
.L_27:
        /*00a0*/ 	.word	index@(_Z2k5PiS_)
        /*00a4*/ 	.word	0x00000000


	//----- nvinfo : EIATTR_MIN_STACK_SIZE
	.align		4
.L_28:
        /*00a8*/ 	.byte	0x04, 0x12
        /*00aa*/ 	.short	(.L_30 - .L_29)
	.align		4
.L_29:
        /*00ac*/ 	.word	index@(_Z2k4PiS_)
        /*00b0*/ 	.word	0x00000000


	//----- nvinfo : EIATTR_MIN_STACK_SIZE
	.align		4
.L_30:
        /*00b4*/ 	.byte	0x04, 0x12
        /*00b6*/ 	.short	(.L_32 - .L_31)
	.align		4
.L_31:
        /*00b8*/ 	.word	index@(_Z2k3Pii)
        /*00bc*/ 	.word	0x00000000


	//----- nvinfo : EIATTR_MIN_STACK_SIZE
	.align		4
.L_32:
        /*00c0*/ 	.byte	0x04, 0x12
        /*00c2*/ 	.short	(.L_34 - .L_33)
	.align		4
.L_33:
        /*00c4*/ 	.word	index@(_Z2k2PiS_)
        /*00c8*/ 	.word	0x00000000


	//----- nvinfo : EIATTR_MIN_STACK_SIZE
	.align		4
.L_34:
        /*00cc*/ 	.byte	0x04, 0x12
        /*00ce*/ 	.short	(.L_36 - .L_35)
	.align		4
.L_35:
        /*00d0*/ 	.word	index@(_Z2k1Pii)
        /*00d4*/ 	.word	0x00000000
.L_36:


//--------------------- .nv.compat                --------------------------
	.section	.nv.compat,"",@"SHT_CUDA_COMPAT_INFO"
	.align	4
        /*0000*/ 	.byte	0x02, 0x09, 0x00, 0x00, 0x02, 0x02, 0x01, 0x00, 0x02, 0x05, 0x05, 0x00, 0x03, 0x07, 0x01, 0x01
        /*0010*/ 	.byte	0x02, 0x03, 0x00, 0x00, 0x02, 0x06, 0x01, 0x00, 0x04, 0x0b, 0x08, 0x00, 0x09, 0x00, 0x00, 0x00
        /*0020*/ 	.byte	0x00, 0x00, 0x00, 0x00


//--------------------- .nv.info._Z1qiPiS_S_S_S_ii --------------------------
	.section	.nv.info._Z1qiPiS_S_S_S_ii,"",@"SHT_CUDA_INFO"
	.sectionflags	@""
	.align	4


	//----- nvinfo : EIATTR_CUDA_API_VERSION
	.align		4
        /*0000*/ 	.byte	0x04, 0x37
        /*0002*/ 	.short	(.L_38 - .L_37)
.L_37:
        /*0004*/ 	.word	0x00000082


	//----- nvinfo : EIATTR_KPARAM_INFO
	.align		4
.L_38:
        /*0008*/ 	.byte	0x04, 0x17
        /*000a*/ 	.short	(.L_40 - .L_39)
.L_39:
        /*000c*/ 	.word	0x00000000
        /*0010*/ 	.short	0x0007
        /*0012*/ 	.short	0x0034
        /*0014*/ 	.byte	0x00, 0xf0, 0x11, 0x00


	//----- nvinfo : EIATTR_KPARAM_INFO
	.align		4
.L_40:
        /*0018*/ 	.byte	0x04, 0x17
        /*001a*/ 	.short	(.L_42 - .L_41)
.L_41:
        /*001c*/ 	.word	0x00000000
        /*0020*/ 	.short	0x0006
        /*0022*/ 	.short	0x0030
        /*0024*/ 	.byte	0x00, 0xf0, 0x11, 0x00


	//----- nvinfo : EIATTR_KPARAM_INFO
	.align		4
.L_42:
        /*0028*/ 	.byte	0x04, 0x17
        /*002a*/ 	.short	(.L_44 - .L_43)
.L_43:
        /*002c*/ 	.word	0x00000000
        /*0030*/ 	.short	0x0005
        /*0032*/ 	.short	0x0028
        /*0034*/ 	.byte	0x00, 0xf5, 0x21, 0x00


	//----- nvinfo : EIATTR_KPARAM_INFO
	.align		4
.L_44:
        /*0038*/ 	.byte	0x04, 0x17
        /*003a*/ 	.short	(.L_46 - .L_45)
.L_45:
        /*003c*/ 	.word	0x00000000
        /*0040*/ 	.short	0x0004
        /*0042*/ 	.short	0x0020
        /*0044*/ 	.byte	0x00, 0xf5, 0x21, 0x00


	//----- nvinfo : EIATTR_KPARAM_INFO
	.align		4
.L_46:
        /*0048*/ 	.byte	0x04, 0x17
        /*004a*/ 	.short	(.L_48 - .L_47)
.L_47:
        /*004c*/ 	.word	0x00000000
        /*0050*/ 	.short	0x0003
        /*0052*/ 	.short	0x0018
        /*0054*/ 	.byte	0x00, 0xf5, 0x21, 0x00


	//----- nvinfo : EIATTR_KPARAM_INFO
	.align		4
.L_48:
        /*0058*/ 	.byte	0x04, 0x17
        /*005a*/ 	.short	(.L_50 - .L_49)
.L_49:
        /*005c*/ 	.word	0x00000000
        /*0060*/ 	.short	0x0002
        /*0062*/ 	.short	0x0010
        /*0064*/ 	.byte	0x00, 0xf5, 0x21, 0x00


	//----- nvinfo : EIATTR_KPARAM_INFO
	.align		4
.L_50:
        /*0068*/ 	.byte	0x04, 0x17
        /*006a*/ 	.short	(.L_52 - .L_51)
.L_51:
        /*006c*/ 	.word	0x00000000
        /*0070*/ 	.short	0x0001
        /*0072*/ 	.short	0x0008
        /*0074*/ 	.byte	0x00, 0xf5, 0x21, 0x00


	//----- nvinfo : EIATTR_KPARAM_INFO
	.align		4
.L_52:
        /*0078*/ 	.byte	0x04, 0x17
        /*007a*/ 	.short	(.L_54 - .L_53)
.L_53:
        /*007c*/ 	.word	0x00000000
        /*0080*/ 	.short	0x0000
        /*0082*/ 	.short	0x0000
        /*0084*/ 	.byte	0x00, 0xf0, 0x11, 0x00


	//----- nvinfo : EIATTR_SPARSE_MMA_MASK
	.align		4
.L_54:
        /*0088*/ 	.byte	0x03, 0x50
        /*008a*/ 	.short	0x0000


	//----- nvinfo : EIATTR_MAXREG_COUNT
	.align		4
        /*008c*/ 	.byte	0x03, 0x1b
        /*008e*/ 	.short	0x00ff


	//----- nvinfo : EIATTR_EXTERNS
	.align		4
        /*0090*/ 	.byte	0x04, 0x0f
        /*0092*/ 	.short	(.L_56 - .L_55)


	//   ....[0]....
	.align		4
.L_55:
        /*0094*/ 	.word	index@(vprintf)


	//----- nvinfo : EIATTR_MERCURY_ISA_VERSION
	.align		4
.L_56:
        /*0098*/ 	.byte	0x03, 0x5f
        /*009a*/ 	.short	0x0101


	//----- nvinfo : EIATTR_VRC_CTA_INIT_COUNT
	.align		4
        /*009c*/ 	.byte	0x02, 0x4a
	.zero		1
	.zero		1


	//----- nvinfo : EIATTR_SYSCALL_OFFSETS
	.align		4
        /*00a0*/ 	.byte	0x04, 0x46
        /*00a2*/ 	.short	(.L_58 - .L_57)


	//   ....[0]....
.L_57:
        /*00a4*/ 	.word	0x00000310


	//----- nvinfo : EIATTR_EXIT_INSTR_OFFSETS
	.align		4
.L_58:
        /*00a8*/ 	.byte	0x04, 0x1c
        /*00aa*/ 	.short	(.L_60 - .L_59)


	//   ....[0]....
.L_59:
        /*00ac*/ 	.word	0x000000d0


	//   ....[1]....
        /*00b0*/ 	.word	0x00000380


	//----- nvinfo : EIATTR_CRS_STACK_SIZE
	.align		4
.L_60:
        /*00b4*/ 	.byte	0x04, 0x1e
        /*00b6*/ 	.short	(.L_62 - .L_61)
.L_61:
        /*00b8*/ 	.word	0x00000000


	//----- nvinfo : EIATTR_CBANK_PARAM_SIZE
	.align		4
.L_62:
        /*00bc*/ 	.byte	0x03, 0x19
        /*00be*/ 	.short	0x0038


	//----- nvinfo : EIATTR_PARAM_CBANK
	.align		4
        /*00c0*/ 	.byte	0x04, 0x0a
        /*00c2*/ 	.short	(.L_64 - .L_63)
	.align		4
.L_63:
        /*00c4*/ 	.word	index@(.nv.constant0._Z1qiPiS_S_S_S_ii)
        /*00c8*/ 	.short	0x0380
        /*00ca*/ 	.short	0x0038


	//----- nvinfo : EIATTR_SW_WAR
	.align		4
.L_64:
        /*00cc*/ 	.byte	0x04, 0x36
        /*00ce*/ 	.short	(.L_66 - .L_65)
.L_65:
        /*00d0*/ 	.word	0x00000008
.L_66:


//--------------------- .nv.info._Z2k5PiS_        --------------------------
	.section	.nv.info._Z2k5PiS_,"",@"SHT_CUDA_INFO"
	.sectionflags	@""
	.align	4


	//----- nvinfo : EIATTR_CUDA_API_VERSION
	.align		4
        /*0000*/ 	.byte	0x04, 0x37
        /*0002*/ 	.short	(.L_68 - .L_67)
.L_67:
        /*0004*/ 	.word	0x00000082


	//----- nvinfo : EIATTR_KPARAM_INFO
	.align		4
.L_68:
        /*0008*/ 	.byte	0x04, 0x17
        /*000a*/ 	.short	(.L_70 - .L_69)
.L_69:
        /*000c*/ 	.word	0x00000000
        /*0010*/ 	.short	0x0001
        /*0012*/ 	.short	0x0008
        /*0014*/ 	.byte	0x00, 0xf5, 0x21, 0x00


	//----- nvinfo : EIATTR_KPARAM_INFO
	.align		4
.L_70:
        /*0018*/ 	.byte	0x04, 0x17
        /*001a*/ 	.short	(.L_72 - .L_71)
.L_71:
        /*001c*/ 	.word	0x00000000
        /*0020*/ 	.short	0x0000
        /*0022*/ 	.short	0x0000
        /*0024*/ 	.byte	0x00, 0xf5, 0x21, 0x00


	//----- nvinfo : EIATTR_SPARSE_MMA_MASK
	.align		4
.L_72:
        /*0028*/ 	.byte	0x03, 0x50
        /*002a*/ 	.short	0x0000


	//----- nvinfo : EIATTR_MAXREG_COUNT
	.align		4
        /*002c*/ 	.byte	0x03, 0x1b
        /*002e*/ 	.short	0x00ff


	//----- nvinfo : EIATTR_MERCURY_ISA_VERSION
	.align		4
        /*0030*/ 	.byte	0x03, 0x5f
        /*0032*/ 	.short	0x0101


	//----- nvinfo : EIATTR_VRC_CTA_INIT_COUNT
	.align		4
        /*0034*/ 	.byte	0x02, 0x4a
	.zero		1
	.zero		1


	//----- nvinfo : EIATTR_EXIT_INSTR_OFFSETS
	.align		4
        /*0038*/ 	.byte	0x04, 0x1c
        /*003a*/ 	.short	(.L_74 - .L_73)


	//   ....[0]....
.L_73:
        /*003c*/ 	.word	0x00000030


	//   ....[1]....
        /*0040*/ 	.word	0x000000c0


	//----- nvinfo : EIATTR_CBANK_PARAM_SIZE
	.align		4
.L_74:
        /*0044*/ 	.byte	0x03, 0x19
        /*0046*/ 	.short	0x0010


	//----- nvinfo : EIATTR_PARAM_CBANK
	.align		4
        /*0048*/ 	.byte	0x04, 0x0a
        /*004a*/ 	.short	(.L_76 - .L_75)
	.align		4
.L_75:
        /*004c*/ 	.word	index@(.nv.constant0._Z2k5PiS_)
        /*0050*/ 	.short	0x0380
        /*0052*/ 	.short	0x0010


	//----- nvinfo : EIATTR_SW_WAR
	.align		4
.L_76:
        /*0054*/ 	.byte	0x04, 0x36
        /*0056*/ 	.short	(.L_78 - .L_77)
.L_77:
        /*0058*/ 	.word	0x00000008
.L_78:


//--------------------- .nv.info._Z2k4PiS_        --------------------------
	.section	.nv.info._Z2k4PiS_,"",@"SHT_CUDA_INFO"
	.sectionflags	@""
	.align	4


	//----- nvinfo : EIATTR_CUDA_API_VERSION
	.align		4
        /*0000*/ 	.byte	0x04, 0x37
        /*0002*/ 	.short	(.L_80 - .L_79)
.L_79:
        /*0004*/ 	.word	0x00000082


	//----- nvinfo : EIATTR_KPARAM_INFO
	.align		4
.L_80:
        /*0008*/ 	.byte	0x04, 0x17
        /*000a*/ 	.short	(.L_82 - .L_81)
.L_81:
        /*000c*/ 	.word	0x00000000
        /*0010*/ 	.short	0x0001
        /*0012*/ 	.short	0x0008
        /*0014*/ 	.byte	0x00, 0xf5, 0x21, 0x00


	//----- nvinfo : EIATTR_KPARAM_INFO
	.align		4
.L_82:
        /*0018*/ 	.byte	0x04, 0x17
        /*001a*/ 	.short	(.L_84 - .L_83)
.L_83:
        /*001c*/ 	.word	0x00000000
        /*0020*/ 	.short	0x0000
        /*0022*/ 	.short	0x0000
        /*0024*/ 	.byte	0x00, 0xf5, 0x21, 0x00


	//----- nvinfo : EIATTR_SPARSE_MMA_MASK
	.align		4
.L_84:
        /*0028*/ 	.byte	0x03, 0x50
        /*002a*/ 	.short	0x0000


	//----- nvinfo : EIATTR_MAXREG_COUNT
	.align		4
        /*002c*/ 	.byte	0x03, 0x1b
        /*002e*/ 	.short	0x00ff


	//----- nvinfo : EIATTR_MERCURY_ISA_VERSION
	.align		4
        /*0030*/ 	.byte	0x03, 0x5f
        /*0032*/ 	.short	0x0101


	//----- nvinfo : EIATTR_VRC_CTA_INIT_COUNT
	.align		4
        /*0034*/ 	.byte	0x02, 0x4a
	.zero		1
	.zero		1


	//----- nvinfo : EIATTR_EXIT_INSTR_OFFSETS
	.align		4
        /*0038*/ 	.byte	0x04, 0x1c
        /*003a*/ 	.short	(.L_86 - .L_85)


	//   ....[0]....
.L_85:
        /*003c*/ 	.word	0x00000030


	//   ....[1]....
        /*0040*/ 	.word	0x00000100


	//----- nvinfo : EIATTR_CBANK_PARAM_SIZE
	.align		4
.L_86:
        /*0044*/ 	.byte	0x03, 0x19
        /*0046*/ 	.short	0x0010


	//----- nvinfo : EIATTR_PARAM_CBANK
	.align		4
        /*0048*/ 	.byte	0x04, 0x0a
        /*004a*/ 	.short	(.L_88 - .L_87)
	.align		4
.L_87:
        /*004c*/ 	.word	index@(.nv.constant0._Z2k4PiS_)
        /*0050*/ 	.short	0x0380
        /*0052*/ 	.short	0x0010


	//----- nvinfo : EIATTR_SW_WAR
	.align		4
.L_88:
        /*0054*/ 	.byte	0x04, 0x36
        /*0056*/ 	.short	(.L_90 - .L_89)
.L_89:
        /*0058*/ 	.word	0x00000008
.L_90:


//--------------------- .nv.info._Z2k3Pii         --------------------------
	.section	.nv.info._Z2k3Pii,"",@"SHT_CUDA_INFO"
	.sectionflags	@""
	.align	4


	//----- nvinfo : EIATTR_CUDA_API_VERSION
	.align		4
        /*0000*/ 	.byte	0x04, 0x37
        /*0002*/ 	.short	(.L_92 - .L_91)
.L_91:
        /*0004*/ 	.word	0x00000082


	//----- nvinfo : EIATTR_KPARAM_INFO
	.align		4
.L_92:
        /*0008*/ 	.byte	0x04, 0x17
        /*000a*/ 	.short	(.L_94 - .L_93)
.L_93:
        /*000c*/ 	.word	0x00000000
        /*0010*/ 	.short	0x0001
        /*0012*/ 	.short	0x0008
        /*0014*/ 	.byte	0x00, 0xf0, 0x11, 0x00


	//----- nvinfo : EIATTR_KPARAM_INFO
	.align		4
.L_94:
        /*0018*/ 	.byte	0x04, 0x17
        /*001a*/ 	.short	(.L_96 - .L_95)
.L_95:
        /*001c*/ 	.word	0x00000000
        /*0020*/ 	.short	0x0000
        /*0022*/ 	.short	0x0000
        /*0024*/ 	.byte	0x00, 0xf5, 0x21, 0x00


	//----- nvinfo : EIATTR_SPARSE_MMA_MASK
	.align		4
.L_96:
        /*0028*/ 	.byte	0x03, 0x50
        /*002a*/ 	.short	0x0000


	//----- nvinfo : EIATTR_MAXREG_COUNT
	.align		4
        /*002c*/ 	.byte	0x03, 0x1b
        /*002e*/ 	.short	0x00ff


	//----- nvinfo : EIATTR_MERCURY_ISA_VERSION
	.align		4
        /*0030*/ 	.byte	0x03, 0x5f
        /*0032*/ 	.short	0x0101


	//----- nvinfo : EIATTR_VRC_CTA_INIT_COUNT
	.align		4
        /*0034*/ 	.byte	0x02, 0x4a
	.zero		1
	.zero		1


	//----- nvinfo : EIATTR_EXIT_INSTR_OFFSETS
	.align		4
        /*0038*/ 	.byte	0x04, 0x1c
        /*003a*/ 	.short	(.L_98 - .L_97)


	//   ....[0]....
.L_97:
        /*003c*/ 	.word	0x000002b0


	//   ....[1]....
        /*0040*/ 	.word	0x000005e0


	//----- nvinfo : EIATTR_CBANK_PARAM_SIZE
	.align		4
.L_98:
        /*0044*/ 	.byte	0x03, 0x19
        /*0046*/ 	.short	0x000c


	//----- nvinfo : EIATTR_PARAM_CBANK
	.align		4
        /*0048*/ 	.byte	0x04, 0x0a
        /*004a*/ 	.short	(.L_100 - .L_99)
	.align		4
.L_99:
        /*004c*/ 	.word	index@(.nv.constant0._Z2k3Pii)
        /*0050*/ 	.short	0x0380
        /*0052*/ 	.short	0x000c


	//----- nvinfo : EIATTR_SW_WAR
	.align		4
.L_100:
        /*0054*/ 	.byte	0x04, 0x36
        /*0056*/ 	.short	(.L_102 - .L_101)
.L_101:
        /*0058*/ 	.word	0x00000008
.L_102:


//--------------------- .nv.info._Z2k2PiS_        --------------------------
	.section	.nv.info._Z2k2PiS_,"",@"SHT_CUDA_INFO"
	.sectionflags	@""
	.align	4


	//----- nvinfo : EIATTR_CUDA_API_VERSION
	.align		4
        /*0000*/ 	.byte	0x04, 0x37
        /*0002*/ 	.short	(.L_104 - .L_103)
.L_103:
        /*0004*/ 	.word	0x00000082


	//----- nvinfo : EIATTR_KPARAM_INFO
	.align		4
.L_104:
        /*0008*/ 	.byte	0x04, 0x17
        /*000a*/ 	.short	(.L_106 - .L_105)
.L_105:
        /*000c*/ 	.word	0x00000000
        /*0010*/ 	.short	0x0001
        /*0012*/ 	.short	0x0008
        /*0014*/ 	.byte	0x00, 0xf5, 0x21, 0x00


	//----- nvinfo : EIATTR_KPARAM_INFO
	.align		4
.L_106:
        /*0018*/ 	.byte	0x04, 0x17
        /*001a*/ 	.short	(.L_108 - .L_107)
.L_107:
        /*001c*/ 	.word	0x00000000
        /*0020*/ 	.short	0x0000
        /*0022*/ 	.short	0x0000
        /*0024*/ 	.byte	0x00, 0xf5, 0x21, 0x00


	//----- nvinfo : EIATTR_SPARSE_MMA_MASK
	.align		4
.L_108:
        /*0028*/ 	.byte	0x03, 0x50
        /*002a*/ 	.short	0x0000


	//----- nvinfo : EIATTR_MAXREG_COUNT
	.align		4
        /*002c*/ 	.byte	0x03, 0x1b
        /*002e*/ 	.short	0x00ff


	//----- nvinfo : EIATTR_MERCURY_ISA_VERSION
	.align		4
        /*0030*/ 	.byte	0x03, 0x5f
        /*0032*/ 	.short	0x0101


	//----- nvinfo : EIATTR_VRC_CTA_INIT_COUNT
	.align		4
        /*0034*/ 	.byte	0x02, 0x4a
	.zero		1
	.zero		1


	//----- nvinfo : EIATTR_EXIT_INSTR_OFFSETS
	.align		4
        /*0038*/ 	.byte	0x04, 0x1c
        /*003a*/ 	.short	(.L_110 - .L_109)


	//   ....[0]....
.L_109:
        /*003c*/ 	.word	0x000000a0


	//----- nvinfo : EIATTR_CBANK_PARAM_SIZE
	.align		4
.L_110:
        /*0040*/ 	.byte	0x03, 0x19
        /*0042*/ 	.short	0x0010


	//----- nvinfo : EIATTR_PARAM_CBANK
	.align		4
        /*0044*/ 	.byte	0x04, 0x0a
        /*0046*/ 	.short	(.L_112 - .L_111)
	.align		4
.L_111:
        /*0048*/ 	.word	index@(.nv.constant0._Z2k2PiS_)
        /*004c*/ 	.short	0x0380
        /*004e*/ 	.short	0x0010


	//----- nvinfo : EIATTR_SW_WAR
	.align		4
.L_112:
        /*0050*/ 	.byte	0x04, 0x36
        /*0052*/ 	.short	(.L_114 - .L_113)
.L_113:
        /*0054*/ 	.word	0x00000008
.L_114:


//--------------------- .nv.info._Z2k1Pii         --------------------------
	.section	.nv.info._Z2k1Pii,"",@"SHT_CUDA_INFO"
	.sectionflags	@""
	.align	4


	//----- nvinfo : EIATTR_CUDA_API_VERSION
	.align		4
        /*0000*/ 	.byte	0x04, 0x37
        /*0002*/ 	.short	(.L_116 - .L_115)
.L_115:
        /*0004*/ 	.word	0x00000082


	//----- nvinfo : EIATTR_KPARAM_INFO
	.align		4
.L_116:
        /*0008*/ 	.byte	0x04, 0x17
        /*000a*/ 	.short	(.L_118 - .L_117)
.L_117:
        /*000c*/ 	.word	0x00000000
        /*0010*/ 	.short	0x0001
        /*0012*/ 	.short	0x0008
        /*0014*/ 	.byte	0x00, 0xf0, 0x11, 0x00


	//----- nvinfo : EIATTR_KPARAM_INFO
	.align		4
.L_118:
        /*0018*/ 	.byte	0x04, 0x17
        /*001a*/ 	.short	(.L_120 - .L_119)
.L_119:
        /*001c*/ 	.word	0x00000000
        /*0020*/ 	.short	0x0000
        /*0022*/ 	.short	0x0000
        /*0024*/ 	.byte	0x00, 0xf5, 0x21, 0x00


	//----- nvinfo : EIATTR_SPARSE_MMA_MASK
	.align		4
.L_120:
        /*0028*/ 	.byte	0x03, 0x50
        /*002a*/ 	.short	0x0000


	//----- nvinfo : EIATTR_MAXREG_COUNT
	.align		4
        /*002c*/ 	.byte	0x03, 0x1b
        /*002e*/ 	.short	0x00ff


	//----- nvinfo : EIATTR_MERCURY_ISA_VERSION
	.align		4
        /*0030*/ 	.byte	0x03, 0x5f
        /*0032*/ 	.short	0x0101


	//----- nvinfo : EIATTR_VRC_CTA_INIT_COUNT
	.align		4
        /*0034*/ 	.byte	0x02, 0x4a
	.zero		1
	.zero		1


	//----- nvinfo : EIATTR_EXIT_INSTR_OFFSETS
	.align		4
        /*0038*/ 	.byte	0x04, 0x1c
        /*003a*/ 	.short	(.L_122 - .L_121)


	//   ....[0]....
.L_121:
        /*003c*/ 	.word	0x000002d0


	//   ....[1]....
        /*0040*/ 	.word	0x00000390


	//----- nvinfo : EIATTR_CBANK_PARAM_SIZE
	.align		4
.L_122:
        /*0044*/ 	.byte	0x03, 0x19
        /*0046*/ 	.short	0x000c


	//----- nvinfo : EIATTR_PARAM_CBANK
	.align		4
        /*0048*/ 	.byte	0x04, 0x0a
        /*004a*/ 	.short	(.L_124 - .L_123)
	.align		4
.L_123:
        /*004c*/ 	.word	index@(.nv.constant0._Z2k1Pii)
        /*0050*/ 	.short	0x0380
        /*0052*/ 	.short	0x000c


	//----- nvinfo : EIATTR_SW_WAR
	.align		4
.L_124:
        /*0054*/ 	.byte	0x04, 0x36
        /*0056*/ 	.short	(.L_126 - .L_125)
.L_125:
        /*0058*/ 	.word	0x00000008
.L_126:


//--------------------- .nv.callgraph             --------------------------
	.section	.nv.callgraph,"",@"SHT_CUDA_CALLGRAPH"
	.align	4
	.sectionentsize	8
	.align		4
        /*0000*/ 	.word	0x00000000
	.align		4
        /*0004*/ 	.word	0xffffffff
	.align		4
        /*0008*/ 	.word	index@(_Z1qiPiS_S_S_S_ii)
	.align		4
        /*000c*/ 	.word	index@(vprintf)
	.align		4
        /*0010*/ 	.word	0x00000000
	.align		4
        /*0014*/ 	.word	0xfffffffe
	.align		4
        /*0018*/ 	.word	0x00000000
	.align		4
        /*001c*/ 	.word	0xfffffffd
	.align		4
        /*0020*/ 	.word	0x00000000
	.align		4
        /*0024*/ 	.word	0xfffffffc


//--------------------- .nv.constant4             --------------------------
	.section	.nv.constant4,"a",@progbits
	.align	8
	.align		8
.nv.constant4:
        /*0000*/ 	.dword	vprintf
	.align		8
        /*0008*/ 	.dword	$str


//--------------------- .text._Z1qiPiS_S_S_S_ii   --------------------------
	.section	.text._Z1qiPiS_S_S_S_ii,"ax",@progbits
	.align	128
        .global         _Z1qiPiS_S_S_S_ii
        .type           _Z1qiPiS_S_S_S_ii,@function
        .size           _Z1qiPiS_S_S_S_ii,(.L_x_25 - _Z1qiPiS_S_S_S_ii)
        .other          _Z1qiPiS_S_S_S_ii,@"STO_CUDA_ENTRY STV_DEFAULT"
_Z1qiPiS_S_S_S_ii:
.text._Z1qiPiS_S_S_S_ii:
[----:B------:R-:W0:Y:S01]  /*0000*/  LDC R1, c[0x0][0x37c] ;  /* 0x0000df00ff017b82 */ /* 0x000e220000000800 */
[----:B------:R-:W1:Y:S01]  /*0010*/  S2R R16, SR_TID.X ;  /* 0x0000000000107919 */ /* 0x000e620000002100 */
[----:B------:R-:W2:Y:S01]  /*0020*/  LDCU.64 UR36, c[0x0][0x358] ;  /* 0x00006b00ff2477ac */ /* 0x000ea20008000a00 */
[----:B0-----:R-:W-:Y:S01]  /*0030*/  VIADD R1, R1, 0xfffffff8 ;  /* 0xfffffff801017836 */ /* 0x001fe20000000000 */
[----:B-1----:R-:W-:-:S13]  /*0040*/  ISETP.NE.AND P0, PT, R16, RZ, PT ;  /* 0x000000ff1000720c */ /* 0x002fda0003f05270 */
[----:B------:R-:W2:Y:S02]  /*0050*/  @!P0 LDC.64 R2, c[0x0][0x390] ;  /* 0x0000e400ff028b82 */ /* 0x000ea40000000a00 */
[----:B--2---:R-:W2:Y:S06]  /*0060*/  @!P0 LDG.E R3, desc[UR36][R2.64] ;  /* 0x0000002402038981 */ /* 0x004eac000c1e1900 */
[----:B------:R-:W2:Y:S01]  /*0070*/  @!P0 LDC.64 R4, c[0x0][0x3a0] ;  /* 0x0000e800ff048b82 */ /* 0x000ea20000000a00 */
[----:B------:R-:W0:Y:S01]  /*0080*/  LDCU UR4, c[0x0][0x2f8] ;  /* 0x00005f00ff0477ac */ /* 0x000e220008000800 */
[----:B------:R-:W1:Y:S01]  /*0090*/  LDCU UR5, c[0x0][0x2fc] ;  /* 0x00005f80ff0577ac */ /* 0x000e620008000800 */
[----:B0-----:R-:W-:-:S05]  /*00a0*/  IADD3 R6, P1, PT, R1, UR4, RZ ;  /* 0x0000000401067c10 */ /* 0x001fca000ff3e0ff */
[----:B-1----:R-:W-:Y:S01]  /*00b0*/  IMAD.X R7, RZ, RZ, UR5, P1 ;  /* 0x00000005ff077e24 */ /* 0x002fe200088e06ff */
[----:B--2---:R0:W-:Y:S01]  /*00c0*/  @!P0 STG.E desc[UR36][R4.64], R3 ;  /* 0x0000000304008986 */ /* 0x0041e2000c101924 */
[----:B------:R-:W-:Y:S06]  /*00d0*/  @!P0 EXIT ;  /* 0x000000000000894d */ /* 0x000fec0003800000 */
[----:B------:R-:W1:Y:S01]  /*00e0*/  LDC R13, c[0x0][0x380] ;  /* 0x0000e000ff0d7b82 */ /* 0x000e620000000800 */
[----:B------:R-:W2:Y:S07]  /*00f0*/  LDCU UR4, c[0x0][0x3b0] ;  /* 0x00007600ff0477ac */ /* 0x000eae0008000800 */
[----:B0-----:R-:W0:Y:S08]  /*0100*/  LDC.64 R2, c[0x0][0x398] ;  /* 0x0000e600ff027b82 */ /* 0x001e300000000a00 */
[----:B------:R-:W3:Y:S08]  /*0110*/  LDC.64 R8, c[0x0][0x390] ;  /* 0x0000e400ff087b82 */ /* 0x000ef00000000a00 */
[----:B------:R-:W4:Y:S01]  /*0120*/  LDC.64 R22, c[0x0][0x388] ;  /* 0x0000e200ff167b82 */ /* 0x000f220000000a00 */
[----:B-1----:R-:W-:-:S05]  /*0130*/  IADD3 R11, PT, PT, R13, -0x1, RZ ;  /* 0xffffffff0d0b7810 */ /* 0x002fca0007ffe0ff */
[----:B--2---:R-:W-:Y:S01]  /*0140*/  IMAD R11, R11, UR4, R16 ;  /* 0x000000040b0b7c24 */ /* 0x004fe2000f8e0210 */
[----:B------:R-:W1:Y:S01]  /*0150*/  LDCU.64 UR4, c[0x4][0x8] ;  /* 0x01000100ff0477ac */ /* 0x000e620008000a00 */
[----:B------:R-:W2:Y:S01]  /*0160*/  LDC.64 R18, c[0x0][0x3a8] ;  /* 0x0000ea00ff127b82 */ /* 0x000ea20000000a00 */
[----:B0-----:R-:W-:-:S06]  /*0170*/  IMAD.WIDE R2, R13, 0x4, R2 ;  /* 0x000000040d027825 */ /* 0x001fcc00078e0202 */
[----:B------:R-:W5:Y:S01]  /*0180*/  LDG.E R2, desc[UR36][R2.64] ;  /* 0x0000002402027981 */ /* 0x000f62000c1e1900 */
[----:B------:R-:W0:Y:S01]  /*0190*/  LDC.64 R4, c[0x0][0x3a0] ;  /* 0x0000e800ff047b82 */ /* 0x000e220000000a00 */
[----:B---3--:R-:W-:-:S06]  /*01a0*/  IMAD.WIDE.U32 R8, R16, 0x4, R8 ;  /* 0x0000000410087825 */ /* 0x008fcc00078e0008 */
[----:B------:R-:W5:Y:S01]  /*01b0*/  LDG.E R9, desc[UR36][R8.64] ;  /* 0x0000002408097981 */ /* 0x000f62000c1e1900 */
[----:B----4-:R-:W-:-:S04]  /*01c0*/  IMAD.WIDE R22, R11, 0x4, R22 ;  /* 0x000000040b167825 */ /* 0x010fc800078e0216 */
[C---:B------:R-:W-:Y:S01]  /*01d0*/  VIADD R11, R16.reuse, 0xffffffff ;  /* 0xffffffff100b7836 */ /* 0x040fe20000000000 */
[----:B------:R-:W3:Y:S01]  /*01e0*/  LDG.E R0, desc[UR36][R22.64] ;  /* 0x0000002416007981 */ /* 0x000ee2000c1e1900 */
[----:B--2---:R-:W-:-:S03]  /*01f0*/  IMAD.WIDE.U32 R18, R16, 0x4, R18 ;  /* 0x0000000410127825 */ /* 0x004fc600078e0012 */
[----:B------:R-:W3:Y:S04]  /*0200*/  LDG.E R13, desc[UR36][R22.64+-0x4] ;  /* 0xfffffc24160d7981 */ /* 0x000ee8000c1e1900 */
[----:B------:R-:W2:Y:S01]  /*0210*/  LDG.E R15, desc[UR36][R18.64] ;  /* 0x00000024120f7981 */ /* 0x000ea2000c1e1900 */
[----:B0-----:R-:W-:-:S06]  /*0220*/  IMAD.WIDE.U32 R10, R11, 0x4, R4 ;  /* 0x000000040b0a7825 */ /* 0x001fcc00078e0004 */
[----:B------:R-:W4:Y:S01]  /*0230*/  LDG.E R10, desc[UR36][R10.64] ;  /* 0x000000240a0a7981 */ /* 0x000f22000c1e1900 */
[----:B------:R-:W-:Y:S01]  /*0240*/  IMAD.WIDE.U32 R16, R16, 0x4, R4 ;  /* 0x0000000410107825 */ /* 0x000fe200078e0004 */
[----:B-1----:R-:W-:-:S03]  /*0250*/  MOV R5, UR5 ;  /* 0x0000000500057c02 */ /* 0x002fc60008000f00 */
[----:B------:R-:W-:Y:S01]  /*0260*/  IMAD.U32 R4, RZ, RZ, UR4 ;  /* 0x00000004ff047e24 */ /* 0x000fe2000f8e00ff */
[----:B-----5:R-:W-:-:S04]  /*0270*/  IADD3 R12, PT, PT, R2, -R9, RZ ;  /* 0x80000009020c7210 */ /* 0x020fc80007ffe0ff */
[----:B------:R-:W-:Y:S02]  /*0280*/  IABS R3, R12 ;  /* 0x0000000c00037213 */ /* 0x000fe40000000000 */
[----:B---3--:R-:W-:-:S04]  /*0290*/  VIMNMX R0, PT, PT, R0, R13, PT ;  /* 0x0000000d00007248 */ /* 0x008fc80003fe0100 */
[----:B--2---:R-:W-:Y:S02]  /*02a0*/  IADD3 R3, PT, PT, R3, R0, -R15 ;  /* 0x0000000003037210 */ /* 0x004fe40007ffe80f */
[----:B------:R-:W-:Y:S02]  /*02b0*/  MOV R0, 0x0 ;  /* 0x0000000000007802 */ /* 0x000fe40000000f00 */
[----:B----4-:R-:W-:Y:S02]  /*02c0*/  VIMNMX R2, PT, PT, R3, R10, PT ;  /* 0x0000000a03027248 */ /* 0x010fe40003fe0100 */
[----:B------:R0:W1:Y:S03]  /*02d0*/  LDC.64 R8, c[0x4][R0] ;  /* 0x0100000000087b82 */ /* 0x0000660000000a00 */
[----:B------:R0:W-:Y:S04]  /*02e0*/  STL.64 [R1], R2 ;  /* 0x0000000201007387 */ /* 0x0001e80000100a00 */
[----:B------:R0:W-:Y:S02]  /*02f0*/  STG.E desc[UR36][R16.64], R2 ;  /* 0x0000000210007986 */ /* 0x0001e4000c101924 */
[----:B------:R-:W-:-:S07]  /*0300*/  LEPC R20, `(.L_x_0) ;  /* 0x000000001014794e */ /* 0x000fce0000000000 */
[----:B01----:R-:W-:Y:S05]  /*0310*/  CALL.ABS.NOINC R8 ;  /* 0x0000000008007343 */ /* 0x003fea0003c00000 */
.L_x_0:
[----:B------:R-:W2:Y:S01]  /*0320*/  LDG.E R16, desc[UR36][R16.64] ;  /* 0x0000002410107981 */ /* 0x000ea2000c1e1900 */
[----:B------:R-:W0:Y:S03]  /*0330*/  LDC R5, c[0x0][0x3b0] ;  /* 0x0000ec00ff057b82 */ /* 0x000e260000000800 */
[----:B------:R-:W2:Y:S01]  /*0340*/  LDG.E R19, desc[UR36][R18.64] ;  /* 0x0000002412137981 */ /* 0x000ea2000c1e1900 */
[----:B0-----:R-:W-:Y:S01]  /*0350*/  IMAD.WIDE R22, R5, 0x4, R22 ;  /* 0x0000000405167825 */ /* 0x001fe200078e0216 */
[----:B--2---:R-:W-:-:S05]  /*0360*/  IADD3 R3, PT, PT, R16, R19, RZ ;  /* 0x0000001310037210 */ /* 0x004fca0007ffe0ff */
[----:B------:R-:W-:Y:S01]  /*0370*/  STG.E desc[UR36][R22.64], R3 ;  /* 0x0000000316007986 */ /* 0x000fe2000c101924 */
[----:B------:R-:W-:Y:S05]  /*0380*/  EXIT ;  /* 0x000000000000794d */ /* 0x000fea0003800000 */
.L_x_1:
[----:B------:R-:W-:-:S00]  /*0390*/  BRA `(.L_x_1) ;  /* 0xfffffffc00fc7947 */ /* 0x000fc0000383ffff */
[----:B------:R-:W-:-:S00]  /*03a0*/  NOP ;  /* 0x0000000000007918 */ /* 0x000fc00000000000 */
        /* <DEDUP_REMOVED lines=13> */
.L_x_25:


//--------------------- .text._Z2k5PiS_           --------------------------
	.section	.text._Z2k5PiS_,"ax",@progbits
	.align	128
        .global         _Z2k5PiS_
        .type           _Z2k5PiS_,@function
        .size           _Z2k5PiS_,(.L_x_26 - _Z2k5PiS_)
        .other          _Z2k5PiS_,@"STO_CUDA_ENTRY STV_DEFAULT"
_Z2k5PiS_:
.text._Z2k5PiS_:
[----:B------:R-:W-:Y:S01]  /*0000*/  LDC R1, c[0x0][0x37c] ;  /* 0x0000df00ff017b82 */ /* 0x000fe20000000800 */
[----:B------:R-:W0:Y:S02]  /*0010*/  S2R R7, SR_TID.X ;  /* 0x0000000000077919 */ /* 0x000e240000002100 */
[----:B0-----:R-:W-:-:S13]  /*0020*/  ISETP.NE.AND P0, PT, R7, RZ, PT ;  /* 0x000000ff0700720c */ /* 0x001fda0003f05270 */
[----:B------:R-:W-:Y:S05]  /*0030*/  @!P0 EXIT ;  /* 0x000000000000894d */ /* 0x000fea0003800000 */
[----:B------:R-:W0:Y:S01]  /*0040*/  LDC.64 R2, c[0x0][0x380] ;  /* 0x0000e000ff027b82 */ /* 0x000e220000000a00 */
[----:B------:R-:W1:Y:S07]  /*0050*/  LDCU.64 UR4, c[0x0][0x358] ;  /* 0x00006b00ff0477ac */ /* 0x000e6e0008000a00 */
[----:B------:R-:W2:Y:S01]  /*0060*/  LDC.64 R4, c[0x0][0x388] ;  /* 0x0000e200ff047b82 */ /* 0x000ea20000000a00 */
[----:B0-----:R-:W-:-:S06]  /*0070*/  IMAD.WIDE.U32 R2, R7, 0x4, R2 ;  /* 0x0000000407027825 */ /* 0x001fcc00078e0002 */
[----:B-1----:R-:W3:Y:S01]  /*0080*/  LDG.E R3, desc[UR4][R2.64] ;  /* 0x0000000402037981 */ /* 0x002ee2000c1e1900 */
[----:B------:R-:W-:-:S05]  /*0090*/  SHF.L.U32 R7, R7, 0x5, RZ ;  /* 0x0000000507077819 */ /* 0x000fca00000006ff */
[----:B--2---:R-:W-:-:S05]  /*00a0*/  IMAD.WIDE.U32 R4, R7, 0x4, R4 ;  /* 0x0000000407047825 */ /* 0x004fca00078e0004 */
[----:B---3--:R-:W-:Y:S01]  /*00b0*/  STG.E desc[UR4][R4.64+0x7c], R3 ;  /* 0x00007c0304007986 */ /* 0x008fe2000c101904 */
[----:B------:R-:W-:Y:S05]  /*00c0*/  EXIT ;  /* 0x000000000000794d */ /* 0x000fea0003800000 */
.L_x_2:
        /* <DEDUP_REMOVED lines=11> */
.L_x_26:


//--------------------- .text._Z2k4PiS_           --------------------------
	.section	.text._Z2k4PiS_,"ax",@progbits
	.align	128
        .global         _Z2k4PiS_
        .type           _Z2k4PiS_,@function
        .size           _Z2k4PiS_,(.L_x_27 - _Z2k4PiS_)
        .other          _Z2k4PiS_,@"STO_CUDA_ENTRY STV_DEFAULT"
_Z2k4PiS_:
.text._Z2k4PiS_:
[----:B------:R-:W-:Y:S01]  /*0000*/  LDC R1, c[0x0][0x37c] ;  /* 0x0000df00ff017b82 */ /* 0x000fe20000000800 */
[----:B------:R-:W0:Y:S02]  /*0010*/  S2R R7, SR_CTAID.X ;  /* 0x0000000000077919 */ /* 0x000e240000002500 */
[----:B0-----:R-:W-:-:S13]  /*0020*/  ISETP.NE.AND P0, PT, R7, RZ, PT ;  /* 0x000000ff0700720c */ /* 0x001fda0003f05270 */
[----:B------:R-:W-:Y:S05]  /*0030*/  @!P0 EXIT ;  /* 0x000000000000894d */ /* 0x000fea0003800000 */
[----:B------:R-:W0:Y:S01]  /*0040*/  S2R R0, SR_TID.X ;  /* 0x0000000000007919 */ /* 0x000e220000002100 */
[----:B------:R-:W1:Y:S01]  /*0050*/  LDC.64 R2, c[0x0][0x380] ;  /* 0x0000e000ff027b82 */ /* 0x000e620000000a00 */
[----:B------:R-:W2:Y:S01]  /*0060*/  LDCU.64 UR4, c[0x0][0x358] ;  /* 0x00006b00ff0477ac */ /* 0x000ea20008000a00 */
[----:B------:R-:W-:-:S06]  /*0070*/  IADD3 R9, PT, PT, R7, -0x1, RZ ;  /* 0xffffffff07097810 */ /* 0x000fcc0007ffe0ff */
[----:B------:R-:W3:Y:S01]  /*0080*/  LDC.64 R4, c[0x0][0x388] ;  /* 0x0000e200ff047b82 */ /* 0x000ee20000000a00 */
[----:B-1----:R-:W-:-:S06]  /*0090*/  IMAD.WIDE.U32 R2, R9, 0x4, R2 ;  /* 0x0000000409027825 */ /* 0x002fcc00078e0002 */
[----:B--2---:R-:W2:Y:S01]  /*00a0*/  LDG.E R2, desc[UR4][R2.64] ;  /* 0x0000000402027981 */ /* 0x004ea2000c1e1900 */
[----:B0-----:R-:W-:-:S05]  /*00b0*/  LEA R7, R7, R0, 0x5 ;  /* 0x0000000007077211 */ /* 0x001fca00078e28ff */
[----:B---3--:R-:W-:-:S05]  /*00c0*/  IMAD.WIDE R4, R7, 0x4, R4 ;  /* 0x0000000407047825 */ /* 0x008fca00078e0204 */
[----:B------:R-:W2:Y:S02]  /*00d0*/  LDG.E R7, desc[UR4][R4.64] ;  /* 0x0000000404077981 */ /* 0x000ea4000c1e1900 */
[----:B--2---:R-:W-:-:S05]  /*00e0*/  IADD3 R7, PT, PT, R2, R7, RZ ;  /* 0x0000000702077210 */ /* 0x004fca0007ffe0ff */
[----:B------:R-:W-:Y:S01]  /*00f0*/  STG.E desc[UR4][R4.64], R7 ;  /* 0x0000000704007986 */ /* 0x000fe2000c101904 */
[----:B------:R-:W-:Y:S05]  /*0100*/  EXIT ;  /* 0x000000000000794d */ /* 0x000fea0003800000 */
.L_x_3:
        /* <DEDUP_REMOVED lines=15> */
.L_x_27:


//--------------------- .text._Z2k3Pii            --------------------------
	.section	.text._Z2k3Pii,"ax",@progbits
	.align	128
        .global         _Z2k3Pii
        .type           _Z2k3Pii,@function
        .size           _Z2k3Pii,(.L_x_28 - _Z2k3Pii)
        .other          _Z2k3Pii,@"STO_CUDA_ENTRY STV_DEFAULT"
_Z2k3Pii:
.text._Z2k3Pii:
[----:B------:R-:W-:Y:S01]  /*0000*/  LDC R1, c[0x0][0x37c] ;  /* 0x0000df00ff017b82 */ /* 0x000fe20000000800 */
[----:B------:R-:W0:Y:S01]  /*0010*/  LDCU UR7, c[0x0][0x388] ;  /* 0x00007100ff0777ac */ /* 0x000e220008000800 */
[----:B------:R-:W1:Y:S01]  /*0020*/  S2R R7, SR_TID.X ;  /* 0x0000000000077919 */ /* 0x000e620000002100 */
[----:B------:R-:W-:Y:S01]  /*0030*/  UMOV UR6, 0x1 ;  /* 0x0000000100067882 */ /* 0x000fe20000000000 */
[----:B0-----:R-:W-:-:S09]  /*0040*/  UISETP.GE.AND UP0, UPT, UR7, 0x1, UPT ;  /* 0x000000010700788c */ /* 0x001fd2000bf06270 */
[----:B------:R-:W-:Y:S05]  /*0050*/  BRA.U !UP0, `(.L_x_4) ;  /* 0x0000000108907547 */ /* 0x000fea000b800000 */
[----:B------:R-:W-:Y:S02]  /*0060*/  UISETP.GE.U32.AND UP0, UPT, UR7, 0x4, UPT ;  /* 0x000000040700788c */ /* 0x000fe4000bf06070 */
[----:B------:R-:W-:Y:S01]  /*0070*/  ULOP3.LUT UR4, UR7, 0x3, URZ, 0xc0, !UPT ;  /* 0x0000000307047892 */ /* 0x000fe2000f8ec0ff */
[----:B------:R-:W-:-:S06]  /*0080*/  UMOV UR6, 0x1 ;  /* 0x0000000100067882 */ /* 0x000fcc0000000000 */
[----:B------:R-:W-:Y:S05]  /*0090*/  BRA.U !UP0, `(.L_x_5) ;  /* 0x0000000108647547 */ /* 0x000fea000b800000 */
[----:B------:R-:W-:Y:S01]  /*00a0*/  ULOP3.LUT UR5, UR7, 0x7ffffffc, URZ, 0xc0, !UPT ;  /* 0x7ffffffc07057892 */ /* 0x000fe2000f8ec0ff */
[----:B------:R-:W-:-:S03]  /*00b0*/  UMOV UR6, 0x1 ;  /* 0x0000000100067882 */ /* 0x000fc60000000000 */
[----:B------:R-:W-:-:S04]  /*00c0*/  UIADD3 UR5, UPT, UPT, -UR5, URZ, URZ ;  /* 0x000000ff05057290 */ /* 0x000fc8000fffe1ff */
[----:B------:R-:W-:-:S09]  /*00d0*/  UISETP.GE.AND UP0, UPT, UR5, URZ, UPT ;  /* 0x000000ff0500728c */ /* 0x000fd2000bf06270 */
[----:B------:R-:W-:Y:S05]  /*00e0*/  BRA.U UP0, `(.L_x_6) ;  /* 0x0000000100407547 */ /* 0x000fea000b800000 */
[----:B------:R-:W-:Y:S02]  /*00f0*/  UIADD3 UR8, UPT, UPT, -UR5, URZ, URZ ;  /* 0x000000ff05087290 */ /* 0x000fe4000fffe1ff */
[----:B------:R-:W-:Y:S02]  /*0100*/  UPLOP3.LUT UP0, UPT, UPT, UPT, UPT, 0x80, 0x8 ;  /* 0x000000000008789c */ /* 0x000fe40003f0f070 */
[----:B------:R-:W-:-:S09]  /*0110*/  UISETP.GT.AND UP1, UPT, UR8, 0xc, UPT ;  /* 0x0000000c0800788c */ /* 0x000fd2000bf24270 */
[----:B------:R-:W-:Y:S05]  /*0120*/  BRA.U !UP1, `(.L_x_7) ;  /* 0x0000000109147547 */ /* 0x000fea000b800000 */
[----:B------:R-:W-:-:S11]  /*0130*/  UPLOP3.LUT UP0, UPT, UPT, UPT, UPT, 0x40, 0x4 ;  /* 0x000000000004789c */ /* 0x000fd60003f0e870 */
.L_x_8:
[----:B------:R-:W-:Y:S02]  /*0140*/  UIADD3 UR5, UPT, UPT, UR5, 0x10, URZ ;  /* 0x0000001005057890 */ /* 0x000fe4000fffe0ff */
[----:B------:R-:W-:Y:S02]  /*0150*/  USHF.L.U32 UR6, UR6, 0x10, URZ ;  /* 0x0000001006067899 */ /* 0x000fe400080006ff */
[----:B------:R-:W-:-:S09]  /*0160*/  UISETP.GE.AND UP1, UPT, UR5, -0xc, UPT ;  /* 0xfffffff40500788c */ /* 0x000fd2000bf26270 */
[----:B------:R-:W-:Y:S05]  /*0170*/  BRA.U !UP1, `(.L_x_8) ;  /* 0xfffffffd09f07547 */ /* 0x000fea000b83ffff */
.L_x_7:
[----:B------:R-:W-:-:S04]  /*0180*/  UIADD3 UR8, UPT, UPT, -UR5, URZ, URZ ;  /* 0x000000ff05087290 */ /* 0x000fc8000fffe1ff */
[----:B------:R-:W-:-:S11]  /*0190*/  UISETP.GT.AND UP1, UPT, UR8, 0x4, UPT ;  /* 0x000000040800788c */ /* 0x000fd6000bf24270 */
[----:B------:R-:W-:Y:S02]  /*01a0*/  @UP1 UPLOP3.LUT UP0, UPT, UPT, UPT, UPT, 0x40, 0x4 ;  /* 0x000000000004189c */ /* 0x000fe40003f0e870 */
[----:B------:R-:W-:Y:S02]  /*01b0*/  @UP1 UIADD3 UR5, UPT, UPT, UR5, 0x8, URZ ;  /* 0x0000000805051890 */ /* 0x000fe4000fffe0ff */
[----:B------:R-:W-:Y:S02]  /*01c0*/  @UP1 USHF.L.U32 UR6, UR6, 0x8, URZ ;  /* 0x0000000806061899 */ /* 0x000fe400080006ff */
[----:B------:R-:W-:-:S09]  /*01d0*/  UISETP.NE.OR UP0, UPT, UR5, URZ, UP0 ;  /* 0x000000ff0500728c */ /* 0x000fd20008705670 */
[----:B------:R-:W-:Y:S05]  /*01e0*/  BRA.U !UP0, `(.L_x_5) ;  /* 0x0000000108107547 */ /* 0x000fea000b800000 */
.L_x_6:
[----:B------:R-:W-:Y:S02]  /*01f0*/  UIADD3 UR5, UPT, UPT, UR5, 0x4, URZ ;  /* 0x0000000405057890 */ /* 0x000fe4000fffe0ff */
[----:B------:R-:W-:Y:S02]  /*0200*/  USHF.L.U32 UR6, UR6, 0x4, URZ ;  /* 0x0000000406067899 */ /* 0x000fe400080006ff */
[----:B------:R-:W-:-:S09]  /*0210*/  UISETP.NE.AND UP0, UPT, UR5, URZ, UPT ;  /* 0x000000ff0500728c */ /* 0x000fd2000bf05270 */
[----:B------:R-:W-:Y:S05]  /*0220*/  BRA.U UP0, `(.L_x_6) ;  /* 0xfffffffd00f07547 */ /* 0x000fea000b83ffff */
.L_x_5:
[----:B------:R-:W-:-:S09]  /*0230*/  UISETP.NE.AND UP0, UPT, UR4, URZ, UPT ;  /* 0x000000ff0400728c */ /* 0x000fd2000bf05270 */
[----:B------:R-:W-:Y:S05]  /*0240*/  BRA.U !UP0, `(.L_x_4) ;  /* 0x0000000108147547 */ /* 0x000fea000b800000 */
[----:B------:R-:W-:-:S12]  /*0250*/  UIADD3 UR4, UPT, UPT, -UR4, URZ, URZ ;  /* 0x000000ff04047290 */ /* 0x000fd8000fffe1ff */
.L_x_9:
[----:B------:R-:W-:Y:S02]  /*0260*/  UIADD3 UR4, UPT, UPT, UR4, 0x1, URZ ;  /* 0x0000000104047890 */ /* 0x000fe4000fffe0ff */
[----:B------:R-:W-:Y:S02]  /*0270*/  USHF.L.U32 UR6, UR6, 0x1, URZ ;  /* 0x0000000106067899 */ /* 0x000fe400080006ff */
[----:B------:R-:W-:-:S09]  /*0280*/  UISETP.NE.AND UP0, UPT, UR4, URZ, UPT ;  /* 0x000000ff0400728c */ /* 0x000fd2000bf05270 */
[----:B------:R-:W-:Y:S05]  /*0290*/  BRA.U UP0, `(.L_x_9) ;  /* 0xfffffffd00f07547 */ /* 0x000fea000b83ffff */
.L_x_4:
[----:B-1----:R-:W-:-:S13]  /*02a0*/  ISETP.GE.U32.AND P0, PT, R7, UR6, PT ;  /* 0x0000000607007c0c */ /* 0x002fda000bf06070 */
[----:B------:R-:W-:Y:S05]  /*02b0*/  @!P0 EXIT ;  /* 0x000000000000894d */ /* 0x000fea0003800000 */
[----:B------:R-:W-:Y:S01]  /*02c0*/  UISETP.GE.AND UP0, UPT, UR7, 0x2, UPT ;  /* 0x000000020700788c */ /* 0x000fe2000bf06270 */
[----:B------:R-:W0:Y:S01]  /*02d0*/  LDCU.64 UR8, c[0x0][0x358] ;  /* 0x00006b00ff0877ac */ /* 0x000e220008000a00 */
[----:B------:R-:W-:-:S07]  /*02e0*/  UMOV UR6, 0x1 ;  /* 0x0000000100067882 */ /* 0x000fce0000000000 */
[----:B------:R-:W-:Y:S05]  /*02f0*/  BRA.U !UP0, `(.L_x_10) ;  /* 0x0000000108987547 */ /* 0x000fea000b800000 */
[----:B------:R-:W-:Y:S02]  /*0300*/  UIADD3 UR6, UPT, UPT, UR7, -0x2, URZ ;  /* 0xfffffffe07067890 */ /* 0x000fe4000fffe0ff */
[----:B------:R-:W-:Y:S02]  /*0310*/  UIADD3 UR4, UPT, UPT, UR7, -0x1, URZ ;  /* 0xffffffff07047890 */ /* 0x000fe4000fffe0ff */
        /* <DEDUP_REMOVED lines=14> */
.L_x_14:
[----:B------:R-:W-:Y:S02]  /*0400*/  UIADD3 UR4, UPT, UPT, UR4, 0x10, URZ ;  /* 0x0000001004047890 */ /* 0x000fe4000fffe0ff */
[----:B------:R-:W-:Y:S02]  /*0410*/  USHF.L.U32 UR6, UR6, 0x10, URZ ;  /* 0x0000001006067899 */ /* 0x000fe400080006ff */
[----:B------:R-:W-:-:S09]  /*0420*/  UISETP.GE.AND UP1, UPT, UR4, -0xc, UPT ;  /* 0xfffffff40400788c */ /* 0x000fd2000bf26270 */
[----:B------:R-:W-:Y:S05]  /*0430*/  BRA.U !UP1, `(.L_x_14) ;  /* 0xfffffffd09f07547 */ /* 0x000fea000b83ffff */
.L_x_13:
[----:B------:R-:W-:-:S04]  /*0440*/  UIADD3 UR10, UPT, UPT, -UR4, URZ, URZ ;  /* 0x000000ff040a7290 */ /* 0x000fc8000fffe1ff */
[----:B------:R-:W-:-:S11]  /*0450*/  UISETP.GT.AND UP1, UPT, UR10, 0x4, UPT ;  /* 0x000000040a00788c */ /* 0x000fd6000bf24270 */
[----:B------:R-:W-:Y:S02]  /*0460*/  @UP1 UPLOP3.LUT UP0, UPT, UPT, UPT, UPT, 0x40, 0x4 ;  /* 0x000000000004189c */ /* 0x000fe40003f0e870 */
[----:B------:R-:W-:Y:S02]  /*0470*/  @UP1 UIADD3 UR4, UPT, UPT, UR4, 0x8, URZ ;  /* 0x0000000804041890 */ /* 0x000fe4000fffe0ff */
[----:B------:R-:W-:Y:S02]  /*0480*/  @UP1 USHF.L.U32 UR6, UR6, 0x8, URZ ;  /* 0x0000000806061899 */ /* 0x000fe400080006ff */
[----:B------:R-:W-:-:S09]  /*0490*/  UISETP.NE.OR UP0, UPT, UR4, URZ, UP0 ;  /* 0x000000ff0400728c */ /* 0x000fd20008705670 */
[----:B------:R-:W-:Y:S05]  /*04a0*/  BRA.U !UP0, `(.L_x_11) ;  /* 0x0000000108107547 */ /* 0x000fea000b800000 */
.L_x_12:
[----:B------:R-:W-:Y:S02]  /*04b0*/  UIADD3 UR4, UPT, UPT, UR4, 0x4, URZ ;  /* 0x0000000404047890 */ /* 0x000fe4000fffe0ff */
[----:B------:R-:W-:Y:S02]  /*04c0*/  USHF.L.U32 UR6, UR6, 0x4, URZ ;  /* 0x0000000406067899 */ /* 0x000fe400080006ff */
[----:B------:R-:W-:-:S09]  /*04d0*/  UISETP.NE.AND UP0, UPT, UR4, URZ, UPT ;  /* 0x000000ff0400728c */ /* 0x000fd2000bf05270 */
[----:B------:R-:W-:Y:S05]  /*04e0*/  BRA.U UP0, `(.L_x_12) ;  /* 0xfffffffd00f07547 */ /* 0x000fea000b83ffff */
.L_x_11:
[----:B------:R-:W-:-:S09]  /*04f0*/  UISETP.NE.AND UP0, UPT, UR5, URZ, UPT ;  /* 0x000000ff0500728c */ /* 0x000fd2000bf05270 */
[----:B------:R-:W-:Y:S05]  /*0500*/  BRA.U !UP0, `(.L_x_10) ;  /* 0x0000000108147547 */ /* 0x000fea000b800000 */
[----:B------:R-:W-:-:S12]  /*0510*/  UIADD3 UR5, UPT, UPT, -UR5, URZ, URZ ;  /* 0x000000ff05057290 */ /* 0x000fd8000fffe1ff */
.L_x_15:
[----:B------:R-:W-:Y:S02]  /*0520*/  UIADD3 UR5, UPT, UPT, UR5, 0x1, URZ ;  /* 0x0000000105057890 */ /* 0x000fe4000fffe0ff */
[----:B------:R-:W-:Y:S02]  /*0530*/  USHF.L.U32 UR6, UR6, 0x1, URZ ;  /* 0x0000000106067899 */ /* 0x000fe400080006ff */
[----:B------:R-:W-:-:S09]  /*0540*/  UISETP.NE.AND UP0, UPT, UR5, URZ, UPT ;  /* 0x000000ff0500728c */ /* 0x000fd2000bf05270 */
[----:B------:R-:W-:Y:S05]  /*0550*/  BRA.U UP0, `(.L_x_15) ;  /* 0xfffffffd00f07547 */ /* 0x000fea000b83ffff */
.L_x_10:
[----:B------:R-:W1:Y:S01]  /*0560*/  LDC.64 R4, c[0x0][0x380] ;  /* 0x0000e000ff047b82 */ /* 0x000e620000000a00 */
[----:B------:R-:W-:-:S05]  /*0570*/  IADD3 R3, PT, PT, R7, -UR6, RZ ;  /* 0x8000000607037c10 */ /* 0x000fca000fffe0ff */
[----:B-1----:R-:W-:-:S04]  /*0580*/  IMAD.WIDE.U32 R2, R3, 0x4, R4 ;  /* 0x0000000403027825 */ /* 0x002fc800078e0004 */
[----:B------:R-:W-:Y:S02]  /*0590*/  IMAD.WIDE.U32 R4, R7, 0x4, R4 ;  /* 0x0000000407047825 */ /* 0x000fe400078e0004 */
[----:B0-----:R-:W2:Y:S04]  /*05a0*/  LDG.E R2, desc[UR8][R2.64] ;  /* 0x0000000802027981 */ /* 0x001ea8000c1e1900 */
[----:B------:R-:W2:Y:S02]  /*05b0*/  LDG.E R7, desc[UR8][R4.64] ;  /* 0x0000000804077981 */ /* 0x000ea4000c1e1900 */
[----:B--2---:R-:W-:-:S05]  /*05c0*/  IADD3 R7, PT, PT, R2, R7, RZ ;  /* 0x0000000702077210 */ /* 0x004fca0007ffe0ff */
[----:B------:R-:W-:Y:S01]  /*05d0*/  STG.E desc[UR8][R4.64], R7 ;  /* 0x0000000704007986 */ /* 0x000fe2000c101908 */
[----:B------:R-:W-:Y:S05]  /*05e0*/  EXIT ;  /* 0x000000000000794d */ /* 0x000fea0003800000 */
.L_x_16:
        /* <DEDUP_REMOVED lines=9> */
.L_x_28:


//--------------------- .text._Z2k2PiS_           --------------------------
	.section	.text._Z2k2PiS_,"ax",@progbits
	.align	128
        .global         _Z2k2PiS_
        .type           _Z2k2PiS_,@function
        .size           _Z2k2PiS_,(.L_x_29 - _Z2k2PiS_)
        .other          _Z2k2PiS_,@"STO_CUDA_ENTRY STV_DEFAULT"
_Z2k2PiS_:
.text._Z2k2PiS_:
[----:B------:R-:W-:Y:S01]  /*0000*/  LDC R1, c[0x0][0x37c] ;  /* 0x0000df00ff017b82 */ /* 0x000fe20000000800 */
[----:B------:R-:W0:Y:S07]  /*0010*/  S2R R7, SR_TID.X ;  /* 0x0000000000077919 */ /* 0x000e2e0000002100 */
[----:B------:R-:W1:Y:S01]  /*0020*/  LDC.64 R2, c[0x0][0x388] ;  /* 0x0000e200ff027b82 */ /* 0x000e620000000a00 */
[----:B------:R-:W2:Y:S01]  /*0030*/  LDCU.64 UR4, c[0x0][0x358] ;  /* 0x00006b00ff0477ac */ /* 0x000ea20008000a00 */
[----:B0-----:R-:W-:-:S05]  /*0040*/  SHF.L.U32 R5, R7, 0x5, RZ ;  /* 0x0000000507057819 */ /* 0x001fca00000006ff */
[----:B-1----:R-:W-:Y:S02]  /*0050*/  IMAD.WIDE.U32 R2, R5, 0x4, R2 ;  /* 0x0000000405027825 */ /* 0x002fe400078e0002 */
[----:B------:R-:W0:Y:S04]  /*0060*/  LDC.64 R4, c[0x0][0x380] ;  /* 0x0000e000ff047b82 */ /* 0x000e280000000a00 */
[----:B--2---:R-:W2:Y:S01]  /*0070*/  LDG.E R3, desc[UR4][R2.64+0x7c] ;  /* 0x00007c0402037981 */ /* 0x004ea2000c1e1900 */
[----:B0-----:R-:W-:-:S05]  /*0080*/  IMAD.WIDE.U32 R4, R7, 0x4, R4 ;  /* 0x0000000407047825 */ /* 0x001fca00078e0004 */
[----:B--2---:R-:W-:Y:S01]  /*0090*/  STG.E desc[UR4][R4.64], R3 ;  /* 0x0000000304007986 */ /* 0x004fe2000c101904 */
[----:B------:R-:W-:Y:S05]  /*00a0*/  EXIT ;  /* 0x000000000000794d */ /* 0x000fea0003800000 */
.L_x_17:
        /* <DEDUP_REMOVED lines=13> */
.L_x_29:


//--------------------- .text._Z2k1Pii            --------------------------
	.section	.text._Z2k1Pii,"ax",@progbits
	.align	128
        .global         _Z2k1Pii
        .type           _Z2k1Pii,@function
        .size           _Z2k1Pii,(.L_x_30 - _Z2k1Pii)
        .other          _Z2k1Pii,@"STO_CUDA_ENTRY STV_DEFAULT"
_Z2k1Pii:
.text._Z2k1Pii:
[----:B------:R-:W-:Y:S01]  /*0000*/  LDC R1, c[0x0][0x37c] ;  /* 0x0000df00ff017b82 */ /* 0x000fe20000000800 */
[----:B------:R-:W0:Y:S01]  /*0010*/  LDCU UR5, c[0x0][0x388] ;  /* 0x00007100ff0577ac */ /* 0x000e220008000800 */
[----:B------:R-:W1:Y:S01]  /*0020*/  S2R R0, SR_TID.X ;  /* 0x0000000000007919 */ /* 0x000e620000002100 */
[----:B------:R-:W-:Y:S01]  /*0030*/  IMAD.MOV.U32 R5, RZ, RZ, 0x1 ;  /* 0x00000001ff057424 */ /* 0x000fe200078e00ff */
[----:B0-----:R-:W-:-:S09]  /*0040*/  UISETP.GE.AND UP0, UPT, UR5, 0x2, UPT ;  /* 0x000000020500788c */ /* 0x001fd2000bf06270 */
[----:B------:R-:W-:Y:S05]  /*0050*/  BRA.U !UP0, `(.L_x_18) ;  /* 0x0000000108987547 */ /* 0x000fea000b800000 */
[----:B------:R-:W-:Y:S01]  /*0060*/  UIADD3 UR4, UPT, UPT, UR5, -0x1, URZ ;  /* 0xffffffff05047890 */ /* 0x000fe2000fffe0ff */
[----:B------:R-:W-:Y:S01]  /*0070*/  IMAD.MOV.U32 R5, RZ, RZ, 0x1 ;  /* 0x00000001ff057424 */ /* 0x000fe200078e00ff */
[----:B------:R-:W-:Y:S02]  /*0080*/  UIADD3 UR5, UPT, UPT, UR5, -0x2, URZ ;  /* 0xfffffffe05057890 */ /* 0x000fe4000fffe0ff */
[----:B------:R-:W-:Y:S02]  /*0090*/  ULOP3.LUT UR6, UR4, 0x3, URZ, 0xc0, !UPT ;  /* 0x0000000304067892 */ /* 0x000fe4000f8ec0ff */
[----:B------:R-:W-:-:S09]  /*00a0*/  UISETP.GE.U32.AND UP0, UPT, UR5, 0x3, UPT ;  /* 0x000000030500788c */ /* 0x000fd2000bf06070 */
[----:B------:R-:W-:Y:S05]  /*00b0*/  BRA.U !UP0, `(.L_x_19) ;  /* 0x0000000108647547 */ /* 0x000fea000b800000 */
[----:B------:R-:W-:Y:S01]  /*00c0*/  ULOP3.LUT UR4, UR4, 0xfffffffc, URZ, 0xc0, !UPT ;  /* 0xfffffffc04047892 */ /* 0x000fe2000f8ec0ff */
[----:B------:R-:W-:-:S05]  /*00d0*/  HFMA2 R5, -RZ, RZ, 0, 5.9604644775390625e-08 ;  /* 0x00000001ff057431 */ /* 0x000fca00000001ff */
[----:B------:R-:W-:-:S05]  /*00e0*/  IMAD R2, RZ, RZ, -UR4 ;  /* 0x80000004ff027e24 */ /* 0x000fca000f8e02ff */
[----:B------:R-:W-:-:S13]  /*00f0*/  ISETP.GE.AND P0, PT, R2, RZ, PT ;  /* 0x000000ff0200720c */ /* 0x000fda0003f06270 */
[----:B------:R-:W-:Y:S05]  /*0100*/  @P0 BRA `(.L_x_20) ;  /* 0x0000000000400947 */ /* 0x000fea0003800000 */
[----:B------:R-:W-:Y:S01]  /*0110*/  IMAD.MOV R3, RZ, RZ, -R2 ;  /* 0x000000ffff037224 */ /* 0x000fe200078e0a02 */
[----:B------:R-:W-:-:S04]  /*0120*/  PLOP3.LUT P0, PT, PT, PT, PT, 0x80, 0x8 ;  /* 0x000000000008781c */ /* 0x000fc80003f0f070 */
[----:B------:R-:W-:-:S13]  /*0130*/  ISETP.GT.AND P1, PT, R3, 0xc, PT ;  /* 0x0000000c0300780c */ /* 0x000fda0003f24270 */
[----:B------:R-:W-:Y:S05]  /*0140*/  @!P1 BRA `(.L_x_21) ;  /* 0x0000000000149947 */ /* 0x000fea0003800000 */
[----:B------:R-:W-:-:S13]  /*0150*/  PLOP3.LUT P0, PT, PT, PT, PT, 0x8, 0x80 ;  /* 0x000000000080781c */ /* 0x000fda0003f0e170 */
.L_x_22:
[----:B------:R-:W-:Y:S01]  /*0160*/  VIADD R2, R2, 0x10 ;  /* 0x0000001002027836 */ /* 0x000fe20000000000 */
[----:B------:R-:W-:-:S04]  /*0170*/  SHF.L.U32 R5, R5, 0x10, RZ ;  /* 0x0000001005057819 */ /* 0x000fc800000006ff */
[----:B------:R-:W-:-:S13]  /*0180*/  ISETP.GE.AND P1, PT, R2, -0xc, PT ;  /* 0xfffffff40200780c */ /* 0x000fda0003f26270 */
[----:B------:R-:W-:Y:S05]  /*0190*/  @!P1 BRA `(.L_x_22) ;  /* 0xfffffffc00f09947 */ /* 0x000fea000383ffff */
.L_x_21:
[----:B------:R-:W-:-:S05]  /*01a0*/  IMAD.MOV R3, RZ, RZ, -R2 ;  /* 0x000000ffff037224 */ /* 0x000fca00078e0a02 */
[----:B------:R-:W-:-:S13]  /*01b0*/  ISETP.GT.AND P1, PT, R3, 0x4, PT ;  /* 0x000000040300780c */ /* 0x000fda0003f24270 */
[----:B------:R-:W-:Y:S01]  /*01c0*/  @P1 VIADD R2, R2, 0x8 ;  /* 0x0000000802021836 */ /* 0x000fe20000000000 */
[----:B------:R-:W-:Y:S02]  /*01d0*/  @P1 PLOP3.LUT P0, PT, PT, PT, PT, 0x8, 0x80 ;  /* 0x000000000080181c */ /* 0x000fe40003f0e170 */
[----:B------:R-:W-:Y:S02]  /*01e0*/  @P1 SHF.L.U32 R5, R5, 0x8, RZ ;  /* 0x0000000805051819 */ /* 0x000fe400000006ff */
[----:B------:R-:W-:-:S13]  /*01f0*/  ISETP.NE.OR P0, PT, R2, RZ, P0 ;  /* 0x000000ff0200720c */ /* 0x000fda0000705670 */
[----:B------:R-:W-:Y:S05]  /*0200*/  @!P0 BRA `(.L_x_19) ;  /* 0x0000000000108947 */ /* 0x000fea0003800000 */
.L_x_20:
[----:B------:R-:W-:Y:S02]  /*0210*/  VIADD R2, R2, 0x4 ;  /* 0x0000000402027836 */ /* 0x000fe40000000000 */
[----:B------:R-:W-:-:S03]  /*0220*/  IMAD.SHL.U32 R5, R5, 0x10, RZ ;  /* 0x0000001005057824 */ /* 0x000fc600078e00ff */
[----:B------:R-:W-:-:S13]  /*0230*/  ISETP.NE.AND P0, PT, R2, RZ, PT ;  /* 0x000000ff0200720c */ /* 0x000fda0003f05270 */
[----:B------:R-:W-:Y:S05]  /*0240*/  @P0 BRA `(.L_x_20) ;  /* 0xfffffffc00f00947 */ /* 0x000fea000383ffff */
.L_x_19:
[----:B------:R-:W-:-:S09]  /*0250*/  UISETP.NE.AND UP0, UPT, UR6, URZ, UPT ;  /* 0x000000ff0600728c */ /* 0x000fd2000bf05270 */
[----:B------:R-:W-:Y:S05]  /*0260*/  BRA.U !UP0, `(.L_x_18) ;  /* 0x0000000108147547 */ /* 0x000fea000b800000 */
[----:B------:R-:W-:-:S12]  /*0270*/  UIADD3 UR6, UPT, UPT, -UR6, URZ, URZ ;  /* 0x000000ff06067290 */ /* 0x000fd8000fffe1ff */
.L_x_23:
[----:B------:R-:W-:Y:S01]  /*0280*/  UIADD3 UR6, UPT, UPT, UR6, 0x1, URZ ;  /* 0x0000000106067890 */ /* 0x000fe2000fffe0ff */
[----:B------:R-:W-:-:S03]  /*0290*/  SHF.L.U32 R5, R5, 0x1, RZ ;  /* 0x0000000105057819 */ /* 0x000fc600000006ff */
[----:B------:R-:W-:-:S09]  /*02a0*/  UISETP.NE.AND UP0, UPT, UR6, URZ, UPT ;  /* 0x000000ff0600728c */ /* 0x000fd2000bf05270 */
[----:B------:R-:W-:Y:S05]  /*02b0*/  BRA.U UP0, `(.L_x_23) ;  /* 0xfffffffd00f07547 */ /* 0x000fea000b83ffff */
.L_x_18:
[----:B-1----:R-:W-:-:S13]  /*02c0*/  ISETP.GE.U32.AND P0, PT, R0, R5, PT ;  /* 0x000000050000720c */ /* 0x002fda0003f06070 */
[----:B------:R-:W-:Y:S05]  /*02d0*/  @!P0 EXIT ;  /* 0x000000000000894d */ /* 0x000fea0003800000 */
[----:B------:R-:W0:Y:S01]  /*02e0*/  S2R R7, SR_CTAID.X ;  /* 0x0000000000077919 */ /* 0x000e220000002500 */
[----:B------:R-:W1:Y:S01]  /*02f0*/  LDC.64 R2, c[0x0][0x380] ;  /* 0x0000e000ff027b82 */ /* 0x000e620000000a00 */
[----:B------:R-:W2:Y:S01]  /*0300*/  LDCU.64 UR4, c[0x0][0x358] ;  /* 0x00006b00ff0477ac */ /* 0x000ea20008000a00 */
[----:B0-----:R-:W-:-:S04]  /*0310*/  IMAD R0, R7, 0x20, R0 ;  /* 0x0000002007007824 */ /* 0x001fc800078e0200 */
[----:B------:R-:W-:-:S04]  /*0320*/  IMAD.IADD R7, R0, 0x1, -R5 ;  /* 0x0000000100077824 */ /* 0x000fc800078e0a05 */
[----:B-1----:R-:W-:-:S04]  /*0330*/  IMAD.WIDE R2, R7, 0x4, R2 ;  /* 0x0000000407027825 */ /* 0x002fc800078e0202 */
[----:B------:R-:W-:Y:S02]  /*0340*/  IMAD.WIDE R4, R5, 0x4, R2 ;  /* 0x0000000405047825 */ /* 0x000fe400078e0202 */
[----:B--2---:R-:W2:Y:S04]  /*0350*/  LDG.E R2, desc[UR4][R2.64] ;  /* 0x0000000402027981 */ /* 0x004ea8000c1e1900 */
[----:B------:R-:W2:Y:S02]  /*0360*/  LDG.E R7, desc[UR4][R4.64] ;  /* 0x0000000404077981 */ /* 0x000ea4000c1e1900 */
[----:B--2---:R-:W-:-:S05]  /*0370*/  IADD3 R7, PT, PT, R2, R7, RZ ;  /* 0x0000000702077210 */ /* 0x004fca0007ffe0ff */
[----:B------:R-:W-:Y:S01]  /*0380*/  STG.E desc[UR4][R4.64], R7 ;  /* 0x0000000704007986 */ /* 0x000fe2000c101904 */
[----:B------:R-:W-:Y:S05]  /*0390*/  EXIT ;  /* 0x000000000000794d */ /* 0x000fea0003800000 */
.L_x_24:
        /* <DEDUP_REMOVED lines=14> */
.L_x_30:


//--------------------- .nv.global.init           --------------------------
	.section	.nv.global.init,"aw",@progbits
.nv.global.init:
	.type		$str,@object
	.size		$str,(.L_0 - $str)
$str:
        /*0000*/ 	.byte	0x78, 0x2d, 0x25, 0x64, 0x20, 0x79, 0x2d, 0x25, 0x64, 0x0a, 0x00
.L_0:


//--------------------- .nv.shared.reserved.0     --------------------------
	.section	.nv.shared.reserved.0,"aw",@nobits
	.weak		__nv_reservedSMEM_offset_0_alias
	.size		__nv_reservedSMEM_offset_0_alias, 0, 64
	.other		__nv_reservedSMEM_offset_0_alias,@"STO_CUDA_RESERVED_SHARED STV_DEFAULT"
__nv_reservedSMEM_offset_0_alias:
	.zero		0
	.zero		64


//--------------------- .nv.constant0._Z1qiPiS_S_S_S_ii --------------------------
	.section	.nv.constant0._Z1qiPiS_S_S_S_ii,"a",@progbits
	.sectionflags	@""
	.align	4
.nv.constant0._Z1qiPiS_S_S_S_ii:
	.zero		952


//--------------------- .nv.constant0._Z2k5PiS_   --------------------------
	.section	.nv.constant0._Z2k5PiS_,"a",@progbits
	.sectionflags	@""
	.align	4
.nv.constant0._Z2k5PiS_:
	.zero		912


//--------------------- .nv.constant0._Z2k4PiS_   --------------------------
	.section	.nv.constant0._Z2k4PiS_,"a",@progbits
	.sectionflags	@""
	.align	4
.nv.constant0._Z2k4PiS_:
	.zero		912


//--------------------- .nv.constant0._Z2k3Pii    --------------------------
	.section	.nv.constant0._Z2k3Pii,"a",@progbits
	.sectionflags	@""
	.align	4
.nv.constant0._Z2k3Pii:
	.zero		908


//--------------------- .nv.constant0._Z2k2PiS_   --------------------------
	.section	.nv.constant0._Z2k2PiS_,"a",@progbits
	.sectionflags	@""
	.align	4
.nv.constant0._Z2k2PiS_:
	.zero		912


//--------------------- .nv.constant0._Z2k1Pii    --------------------------
	.section	.nv.constant0._Z2k1Pii,"a",@progbits
	.sectionflags	@""
	.align	4
.nv.constant0._Z2k1Pii:
	.zero		908


//--------------------- SYMBOLS --------------------------

	.type		.nv.reservedSmem.offset0,@object
	.size		.nv.reservedSmem.offset0,0x4
	.type		vprintf,@function
